// auto-generated by cutlass_sweep.gemm — config: {"arch": "sm_90", "cluster_m": 2, "cluster_n": 1, "dtype": "fp16", "dtype_b": "fp16", "layout": "nt", "stages": 0, "tile_k": 64, "tile_m": 128, "tile_n": 160}
#include "cutlass/cutlass.h"
#include "cutlass/gemm/collective/collective_builder.hpp"
#include "cutlass/gemm/device/gemm_universal_adapter.h"
#include "cutlass/gemm/kernel/gemm_universal.hpp"
#include "cutlass/epilogue/collective/collective_builder.hpp"

using ElemA = cutlass::half_t;
using ElemB = cutlass::half_t;
using ElemCD = cutlass::half_t;
using Acc  = float;
using TileShape    = cute::Shape<cute::_128, cute::_160, cute::_64>;
using ClusterShape = cute::Shape<cute::_2, cute::_1, cute::_1>;

using CollectiveEpilogue = typename cutlass::epilogue::collective::CollectiveBuilder<
    cutlass::arch::Sm90, cutlass::arch::OpClassTensorOp,
    TileShape, ClusterShape,
    cutlass::epilogue::collective::EpilogueTileAuto,
    Acc, Acc,
    ElemCD, cutlass::layout::RowMajor, 128 / cutlass::sizeof_bits<ElemCD>::value,
    ElemCD, cutlass::layout::RowMajor, 128 / cutlass::sizeof_bits<ElemCD>::value,
    cutlass::epilogue::collective::EpilogueScheduleAuto
  >::CollectiveOp;

using CollectiveMainloop = typename cutlass::gemm::collective::CollectiveBuilder<
    cutlass::arch::Sm90, cutlass::arch::OpClassTensorOp,
    ElemA, cutlass::layout::RowMajor, 128 / cutlass::sizeof_bits<ElemA>::value,
    ElemB, cutlass::layout::ColumnMajor, 128 / cutlass::sizeof_bits<ElemB>::value,
    Acc,
    TileShape, ClusterShape,
    cutlass::gemm::collective::StageCountAutoCarveout<static_cast<int>(sizeof(typename CollectiveEpilogue::SharedStorage))>,
    cutlass::gemm::collective::KernelScheduleAuto
  >::CollectiveOp;

using GemmKernel = cutlass::gemm::kernel::GemmUniversal<
    cute::Shape<int,int,int,int>,
    CollectiveMainloop,
    CollectiveEpilogue
>;
using Gemm = cutlass::gemm::device::GemmUniversalAdapter<GemmKernel>;

// Force the device kernel symbol into the cubin without needing a host main.
auto* _anchor = &cutlass::device_kernel<GemmKernel>;


// ===== COMPILED SASS (sm_90a) =====

	.target	sm_90a

	.elftype	@"ET_EXEC"


//--------------------- .note.nv.tkinfo           --------------------------
	.section	.note.nv.tkinfo,"",@"SHT_NOTE"
	.sectionflags	@"SHF_NOTE_NV_TKINFO"
	.tkinfo
        /*0018*/ 	.word	0x00000002
        /*0030*/ 	.string	""
        /*0030*/ 	.string	"ptxas"
        /*0030*/ 	.string	"Cuda compilation tools, release 13.0, V13.0.88"
        /*0030*/ 	.string	"Build cuda_13.0.r13.0/compiler.36424714_0"
        /*0030*/ 	.string	"-arch sm_90a -m 64 "



//--------------------- .note.nv.cuinfo           --------------------------
	.section	.note.nv.cuinfo,"",@"SHT_NOTE"
	.sectionflags	@"SHF_NOTE_NV_CUINFO"
        /*0018*/ 	.short	0x0002
        /*001a*/ 	.short	0x005a
        /*001c*/ 	.short	0x0082
	.zero		2


//--------------------- .nv.info                  --------------------------
	.section	.nv.info,"",@"SHT_CUDA_INFO"
	.align	4


	//----- nvinfo : EIATTR_REGCOUNT
	.align		4
        /*0000*/ 	.byte	0x04, 0x2f
        /*0002*/ 	.short	(.L_15 - .L_14)
	.align		4
.L_14:
        /*0004*/ 	.word	index@(_ZN7cutlass13device_kernelINS_4gemm6kernel13GemmUniversalIN4cute5tupleIJiiiiEEENS1_10collective13CollectiveMmaINS1_34MainloopSm90TmaGmmaWarpSpecializedILi6ENS5_IJNS4_1CILi2EEENSA_ILi1EEESC_EEENS1_35KernelTmaWarpSpecializedCooperativeEEENS5_IJNSA_ILi128EEENSA_ILi160EEENSA_ILi64EEEEEENS_6half_tENS5_IJlSC_lEEESK_SL_NS4_8TiledMMAINS4_8MMA_AtomIJNS4_4SM904GMMA25MMA_64x32x16_F32F16F16_SSILNSP_5MajorE0ELSR_0ELNSP_7ScaleInE1ELSS_1EEEEEENS4_6LayoutISD_NS5_IJSC_NSA_ILi0EEESW_EEEEENS5_IJNS4_10UnderscoreESZ_SZ_EEEEENS4_13SM90_TMA_LOADENS4_14ComposedLayoutINS4_7SwizzleILi3ELi4ELi3EEENS4_18smem_ptr_flag_bitsILi16EEENSV_INS5_IJNSA_ILi8EEESI_EEENS5_IJSI_SC_EEEEEEEvNS4_8identityENS4_23SM90_TMA_LOAD_MULTICASTES1C_vS1D_EENS_8epilogue10collective6detail29Sm90TmaWarpSpecializedAdapterINS1H_15DefaultEpilogueISK_SL_SL_NS1G_6thread17LinearCombinationISK_Li1EffLNS1L_9ScaleType4KindE0ELNS_15FloatRoundStyleE2ESK_EENS1_15EpilogueDefaultEEEEEvvEEEEvNT_6ParamsE)
        /*0008*/ 	.word	0x000000a8


	//----- nvinfo : EIATTR_FRAME_SIZE
	.align		4
.L_15:
        /*000c*/ 	.byte	0x04, 0x11
        /*000e*/ 	.short	(.L_17 - .L_16)
	.align		4
.L_16:
        /*0010*/ 	.word	index@(_ZN7cutlass13device_kernelINS_4gemm6kernel13GemmUniversalIN4cute5tupleIJiiiiEEENS1_10collective13CollectiveMmaINS1_34MainloopSm90TmaGmmaWarpSpecializedILi6ENS5_IJNS4_1CILi2EEENSA_ILi1EEESC_EEENS1_35KernelTmaWarpSpecializedCooperativeEEENS5_IJNSA_ILi128EEENSA_ILi160EEENSA_ILi64EEEEEENS_6half_tENS5_IJlSC_lEEESK_SL_NS4_8TiledMMAINS4_8MMA_AtomIJNS4_4SM904GMMA25MMA_64x32x16_F32F16F16_SSILNSP_5MajorE0ELSR_0ELNSP_7ScaleInE1ELSS_1EEEEEENS4_6LayoutISD_NS5_IJSC_NSA_ILi0EEESW_EEEEENS5_IJNS4_10UnderscoreESZ_SZ_EEEEENS4_13SM90_TMA_LOADENS4_14ComposedLayoutINS4_7SwizzleILi3ELi4ELi3EEENS4_18smem_ptr_flag_bitsILi16EEENSV_INS5_IJNSA_ILi8EEESI_EEENS5_IJSI_SC_EEEEEEEvNS4_8identityENS4_23SM90_TMA_LOAD_MULTICASTES1C_vS1D_EENS_8epilogue10collective6detail29Sm90TmaWarpSpecializedAdapterINS1H_15DefaultEpilogueISK_SL_SL_NS1G_6thread17LinearCombinationISK_Li1EffLNS1L_9ScaleType4KindE0ELNS_15FloatRoundStyleE2ESK_EENS1_15EpilogueDefaultEEEEEvvEEEEvNT_6ParamsE)
        /*0014*/ 	.word	0x00000000


	//----- nvinfo : EIATTR_MIN_STACK_SIZE
	.align		4
.L_17:
        /*0018*/ 	.byte	0x04, 0x12
        /*001a*/ 	.short	(.L_19 - .L_18)
	.align		4
.L_18:
        /*001c*/ 	.word	index@(_ZN7cutlass13device_kernelINS_4gemm6kernel13GemmUniversalIN4cute5tupleIJiiiiEEENS1_10collective13CollectiveMmaINS1_34MainloopSm90TmaGmmaWarpSpecializedILi6ENS5_IJNS4_1CILi2EEENSA_ILi1EEESC_EEENS1_35KernelTmaWarpSpecializedCooperativeEEENS5_IJNSA_ILi128EEENSA_ILi160EEENSA_ILi64EEEEEENS_6half_tENS5_IJlSC_lEEESK_SL_NS4_8TiledMMAINS4_8MMA_AtomIJNS4_4SM904GMMA25MMA_64x32x16_F32F16F16_SSILNSP_5MajorE0ELSR_0ELNSP_7ScaleInE1ELSS_1EEEEEENS4_6LayoutISD_NS5_IJSC_NSA_ILi0EEESW_EEEEENS5_IJNS4_10UnderscoreESZ_SZ_EEEEENS4_13SM90_TMA_LOADENS4_14ComposedLayoutINS4_7SwizzleILi3ELi4ELi3EEENS4_18smem_ptr_flag_bitsILi16EEENSV_INS5_IJNSA_ILi8EEESI_EEENS5_IJSI_SC_EEEEEEEvNS4_8identityENS4_23SM90_TMA_LOAD_MULTICASTES1C_vS1D_EENS_8epilogue10collective6detail29Sm90TmaWarpSpecializedAdapterINS1H_15DefaultEpilogueISK_SL_SL_NS1G_6thread17LinearCombinationISK_Li1EffLNS1L_9ScaleType4KindE0ELNS_15FloatRoundStyleE2ESK_EENS1_15EpilogueDefaultEEEEEvvEEEEvNT_6ParamsE)
        /*0020*/ 	.word	0x00000000
.L_19:


//--------------------- .nv.compat                --------------------------
	.section	.nv.compat,"",@"SHT_CUDA_COMPAT_INFO"
	.align	4
        /*0000*/ 	.byte	0x02, 0x09, 0x01, 0x00, 0x02, 0x02, 0x04, 0x00, 0x02, 0x05, 0x05, 0x00, 0x03, 0x07, 0x01, 0x01
        /*0010*/ 	.byte	0x02, 0x03, 0x01, 0x00, 0x02, 0x06, 0x01, 0x00, 0x04, 0x0b, 0x08, 0x00, 0x00, 0x00, 0x00, 0x00
        /*0020*/ 	.byte	0x00, 0x00, 0x00, 0x00


//--------------------- .nv.info._ZN7cutlass13device_kernelINS_4gemm6kernel13GemmUniversalIN4cute5tupleIJiiiiEEENS1_10collective13CollectiveMmaINS1_34MainloopSm90TmaGmmaWarpSpecializedILi6ENS5_IJNS4_1CILi2EEENSA_ILi1EEESC_EEENS1_35KernelTmaWarpSpecializedCooperativeEEENS5_IJNSA_ILi128EEENSA_ILi160EEENSA_ILi64EEEEEENS_6half_tENS5_IJlSC_lEEESK_SL_NS4_8TiledMMAINS4_8MMA_AtomIJNS4_4SM904GMMA25MMA_64x32x16_F32F16F16_SSILNSP_5MajorE0ELSR_0ELNSP_7ScaleInE1ELSS_1EEEEEENS4_6LayoutISD_NS5_IJSC_NSA_ILi0EEESW_EEEEENS5_IJNS4_10UnderscoreESZ_SZ_EEEEENS4_13SM90_TMA_LOADENS4_14ComposedLayoutINS4_7SwizzleILi3ELi4ELi3EEENS4_18smem_ptr_flag_bitsILi16EEENSV_INS5_IJNSA_ILi8EEESI_EEENS5_IJSI_SC_EEEEEEEvNS4_8identityENS4_23SM90_TMA_LOAD_MULTICASTES1C_vS1D_EENS_8epilogue10collective6detail29Sm90TmaWarpSpecializedAdapterINS1H_15DefaultEpilogueISK_SL_SL_NS1G_6thread17LinearCombinationISK_Li1EffLNS1L_9ScaleType4KindE0ELNS_15FloatRoundStyleE2ESK_EENS1_15EpilogueDefaultEEEEEvvEEEEvNT_6ParamsE --------------------------
	.section	.nv.info._ZN7cutlass13device_kernelINS_4gemm6kernel13GemmUniversalIN4cute5tupleIJiiiiEEENS1_10collective13CollectiveMmaINS1_34MainloopSm90TmaGmmaWarpSpecializedILi6ENS5_IJNS4_1CILi2EEENSA_ILi1EEESC_EEENS1_35KernelTmaWarpSpecializedCooperativeEEENS5_IJNSA_ILi128EEENSA_ILi160EEENSA_ILi64EEEEEENS_6half_tENS5_IJlSC_lEEESK_SL_NS4_8TiledMMAINS4_8MMA_AtomIJNS4_4SM904GMMA25MMA_64x32x16_F32F16F16_SSILNSP_5MajorE0ELSR_0ELNSP_7ScaleInE1ELSS_1EEEEEENS4_6LayoutISD_NS5_IJSC_NSA_ILi0EEESW_EEEEENS5_IJNS4_10UnderscoreESZ_SZ_EEEEENS4_13SM90_TMA_LOADENS4_14ComposedLayoutINS4_7SwizzleILi3ELi4ELi3EEENS4_18smem_ptr_flag_bitsILi16EEENSV_INS5_IJNSA_ILi8EEESI_EEENS5_IJSI_SC_EEEEEEEvNS4_8identityENS4_23SM90_TMA_LOAD_MULTICASTES1C_vS1D_EENS_8epilogue10collective6detail29Sm90TmaWarpSpecializedAdapterINS1H_15DefaultEpilogueISK_SL_SL_NS1G_6thread17LinearCombinationISK_Li1EffLNS1L_9ScaleType4KindE0ELNS_15FloatRoundStyleE2ESK_EENS1_15EpilogueDefaultEEEEEvvEEEEvNT_6ParamsE,"",@"SHT_CUDA_INFO"
	.sectionflags	@""
	.align	4


	//----- nvinfo : EIATTR_CUDA_API_VERSION
	.align		4
        /*0000*/ 	.byte	0x04, 0x37
        /*0002*/ 	.short	(.L_21 - .L_20)
.L_20:
        /*0004*/ 	.word	0x00000082


	//----- nvinfo : EIATTR_KPARAM_INFO
	.align		4
.L_21:
        /*0008*/ 	.byte	0x04, 0x17
        /*000a*/ 	.short	(.L_23 - .L_22)
.L_22:
        /*000c*/ 	.word	0x00000000
        /*0010*/ 	.short	0x0000
        /*0012*/ 	.short	0x0070
        /*0014*/ 	.byte	0x00, 0xf0, 0x01, 0x10


	//----- nvinfo : EIATTR_SPARSE_MMA_MASK
	.align		4
.L_23:
        /*0018*/ 	.byte	0x03, 0x50
        /*001a*/ 	.short	0x0000


	//----- nvinfo : EIATTR_MAXREG_COUNT
	.align		4
        /*001c*/ 	.byte	0x03, 0x1b
        /*001e*/ 	.short	0x00a8


	//----- nvinfo : EIATTR_NUM_BARRIERS
	.align		4
        /*0020*/ 	.byte	0x02, 0x4c
        /*0022*/ 	.byte	0x01
	.zero		1


	//----- nvinfo : EIATTR_EXTERNS
	.align		4
        /*0024*/ 	.byte	0x04, 0x0f
        /*0026*/ 	.short	(.L_25 - .L_24)


	//   ....[0]....
	.align		4
.L_24:
        /*0028*/ 	.word	index@(__assertfail)


	//----- nvinfo : EIATTR_MERCURY_ISA_VERSION
	.align		4
.L_25:
        /*002c*/ 	.byte	0x03, 0x5f
        /*002e*/ 	.short	0x0101


	//----- nvinfo : EIATTR_INT_WARP_WIDE_INSTR_OFFSETS
	.align		4
        /*0030*/ 	.byte	0x04, 0x31
        /*0032*/ 	.short	(.L_27 - .L_26)


	//   ....[0]....
.L_26:
        /*0034*/ 	.word	0x000004c0


	//   ....[1]....
        /*0038*/ 	.word	0x000004f0


	//   ....[2]....
        /*003c*/ 	.word	0x000006b0


	//----- nvinfo : EIATTR_COOP_GROUP_MASK_REGIDS
	.align		4
.L_27:
        /*0040*/ 	.byte	0x04, 0x29
        /*0042*/ 	.short	(.L_29 - .L_28)


	//   ....[0]....
.L_28:
        /*0044*/ 	.word	0xffffffff


	//   ....[1]....
        /*0048*/ 	.word	0xffffffff


	//   ....[2]....
        /*004c*/ 	.word	0xffffffff


	//   ....[3]....
        /*0050*/ 	.word	0xffffffff


	//   ....[4]....
        /*0054*/ 	.word	0xffffffff


	//   ....[5]....
        /*0058*/ 	.word	0xffffffff


	//----- nvinfo : EIATTR_COOP_GROUP_INSTR_OFFSETS
	.align		4
.L_29:
        /*005c*/ 	.byte	0x04, 0x28
        /*005e*/ 	.short	(.L_31 - .L_30)


	//   ....[0]....
.L_30:
        /*0060*/ 	.word	0x00000060


	//   ....[1]....
        /*0064*/ 	.word	0x00000070


	//   ....[2]....
        /*0068*/ 	.word	0x00000130


	//   ....[3]....
        /*006c*/ 	.word	0x00000310


	//   ....[4]....
        /*0070*/ 	.word	0x00000830


	//   ....[5]....
        /*0074*/ 	.word	0x00001270


	//----- nvinfo : EIATTR_REG_RECONFIG
	.align		4
.L_31:
        /*0078*/ 	.byte	0x01, 0x54
	.zero		2


	//----- nvinfo : EIATTR_SYSCALL_OFFSETS
	.align		4
        /*007c*/ 	.byte	0x04, 0x46
        /*007e*/ 	.short	(.L_33 - .L_32)


	//   ....[0]....
.L_32:
        /*0080*/ 	.word	0x00001430


	//----- nvinfo : EIATTR_MBARRIER_INSTR_OFFSETS
	.align		4
.L_33:
        /*0084*/ 	.byte	0x04, 0x39
        /*0086*/ 	.short	(.L_35 - .L_34)


	//   ....[0]....
.L_34:
        /*0088*/ 	.word	0x00000230
        /*008c*/ 	.word	0x000000ff
        /*0090*/ 	.word	0x00000000
        /*0094*/ 	.short	0x0100
        /*0096*/ 	.byte	0x08
	.zero		1


	//   ....[1]....
        /*0098*/ 	.word	0x00000240
        /*009c*/ 	.word	0x000000ff
        /*00a0*/ 	.word	0x00000030
        /*00a4*/ 	.short	0x0100
        /*00a6*/ 	.byte	0x08
	.zero		1


	//   ....[2]....
        /*00a8*/ 	.word	0x00000250
        /*00ac*/ 	.word	0x000000ff
        /*00b0*/ 	.word	0x00000008
        /*00b4*/ 	.short	0x0100
        /*00b6*/ 	.byte	0x08
	.zero		1


	//   ....[3]....
        /*00b8*/ 	.word	0x00000260
        /*00bc*/ 	.word	0x000000ff
        /*00c0*/ 	.word	0x00000038
        /*00c4*/ 	.short	0x0100
        /*00c6*/ 	.byte	0x08
	.zero		1


	//   ....[4]....
        /*00c8*/ 	.word	0x00000270
        /*00cc*/ 	.word	0x000000ff
        /*00d0*/ 	.word	0x00000010
        /*00d4*/ 	.short	0x0100
        /*00d6*/ 	.byte	0x08
	.zero		1


	//   ....[5]....
        /*00d8*/ 	.word	0x00000280
        /*00dc*/ 	.word	0x000000ff
        /*00e0*/ 	.word	0x00000040
        /*00e4*/ 	.short	0x0100
        /*00e6*/ 	.byte	0x08
	.zero		1


	//   ....[6]....
        /*00e8*/ 	.word	0x00000290
        /*00ec*/ 	.word	0x000000ff
        /*00f0*/ 	.word	0x00000018
        /*00f4*/ 	.short	0x0100
        /*00f6*/ 	.byte	0x08
	.zero		1


	//   ....[7]....
        /*00f8*/ 	.word	0x000002a0
        /*00fc*/ 	.word	0x000000ff
        /*0100*/ 	.word	0x00000048
        /*0104*/ 	.short	0x0100
        /*0106*/ 	.byte	0x08
	.zero		1


	//   ....[8]....
        /*0108*/ 	.word	0x000002b0
        /*010c*/ 	.word	0x000000ff
        /*0110*/ 	.word	0x00000020
        /*0114*/ 	.short	0x0100
        /*0116*/ 	.byte	0x08
	.zero		1


	//   ....[9]....
        /*0118*/ 	.word	0x000002c0
        /*011c*/ 	.word	0x000000ff
        /*0120*/ 	.word	0x00000050
        /*0124*/ 	.short	0x0100
        /*0126*/ 	.byte	0x08
	.zero		1


	//   ....[10]....
        /*0128*/ 	.word	0x000002d0
        /*012c*/ 	.word	0x000000ff
        /*0130*/ 	.word	0x00000028
        /*0134*/ 	.short	0x0100
        /*0136*/ 	.byte	0x08
	.zero		1


	//   ....[11]....
        /*0138*/ 	.word	0x000002e0
        /*013c*/ 	.word	0x000000ff
        /*0140*/ 	.word	0x00000058
        /*0144*/ 	.short	0x0100
        /*0146*/ 	.byte	0x08
	.zero		1


	//   ....[12]....
        /*0148*/ 	.word	0x00000730
        /*014c*/ 	.word	0x000000ff
        /*0150*/ 	.word	0x00000070
        /*0154*/ 	.short	0x0100
        /*0156*/ 	.byte	0x06
	.zero		1


	//   ....[13]....
        /*0158*/ 	.word	0x000007c0
        /*015c*/ 	.word	0x000000ff
        /*0160*/ 	.word	0x00000078
        /*0164*/ 	.short	0x0100
        /*0166*/ 	.byte	0x06
	.zero		1


	//   ....[14]....
        /*0168*/ 	.word	0x000014b0
        /*016c*/ 	.word	0x00000003
        /*0170*/ 	.word	0x00000000
        /*0174*/ 	.short	0x010a
        /*0176*/ 	.byte	0x3f
	.zero		1


	//   ....[15]....
        /*0178*/ 	.word	0x000014f0
        /*017c*/ 	.word	0x00000003
        /*0180*/ 	.word	0x00000000
        /*0184*/ 	.short	0x010a
        /*0186*/ 	.byte	0x3f
	.zero		1


	//   ....[16]....
        /*0188*/ 	.word	0x00001f10
        /*018c*/ 	.word	0x000000ff
        /*0190*/ 	.word	0x00000000
        /*0194*/ 	.short	0x010a
        /*0196*/ 	.byte	0x08
	.zero		1


	//   ....[17]....
        /*0198*/ 	.word	0x00001f50
        /*019c*/ 	.word	0x000000ff
        /*01a0*/ 	.word	0x00000000
        /*01a4*/ 	.short	0x010a
        /*01a6*/ 	.byte	0x08
	.zero		1


	//   ....[18]....
        /*01a8*/ 	.word	0x000027b0
        /*01ac*/ 	.word	0x00000004
        /*01b0*/ 	.word	0x00000000
        /*01b4*/ 	.short	0x0101
        /*01b6*/ 	.byte	0x3f
	.zero		1


	//   ....[19]....
        /*01b8*/ 	.word	0x00002a00
        /*01bc*/ 	.word	0x00000000
        /*01c0*/ 	.word	0x00000000
        /*01c4*/ 	.short	0x0101
        /*01c6*/ 	.byte	0x3f
	.zero		1


	//   ....[20]....
        /*01c8*/ 	.word	0x00008be0
        /*01cc*/ 	.word	0x00000014
        /*01d0*/ 	.word	0x00000030
        /*01d4*/ 	.short	0x010a
        /*01d6*/ 	.byte	0x3f
	.zero		1


	//   ....[21]....
        /*01d8*/ 	.word	0x00008f60
        /*01dc*/ 	.word	0x00000003
        /*01e0*/ 	.word	0x00000078
        /*01e4*/ 	.short	0x0101
        /*01e6*/ 	.byte	0x3f
	.zero		1


	//   ....[22]....
        /*01e8*/ 	.word	0x000096b0
        /*01ec*/ 	.word	0x00000007
        /*01f0*/ 	.word	0x00000000
        /*01f4*/ 	.short	0x010a
        /*01f6*/ 	.byte	0x3f
	.zero		1


	//   ....[23]....
        /*01f8*/ 	.word	0x00009730
        /*01fc*/ 	.word	0x00000008
        /*0200*/ 	.word	0x00000000
        /*0204*/ 	.short	0x010a
        /*0206*/ 	.byte	0x3f
	.zero		1


	//   ....[24]....
        /*0208*/ 	.word	0x000097c0
        /*020c*/ 	.word	0x00000009
        /*0210*/ 	.word	0x00000000
        /*0214*/ 	.short	0x010a
        /*0216*/ 	.byte	0x3f
	.zero		1


	//   ....[25]....
        /*0218*/ 	.word	0x00009850
        /*021c*/ 	.word	0x00000008
        /*0220*/ 	.word	0x00000000
        /*0224*/ 	.short	0x010a
        /*0226*/ 	.byte	0x3f
	.zero		1


	//   ....[26]....
        /*0228*/ 	.word	0x000098e0
        /*022c*/ 	.word	0x0000000b
        /*0230*/ 	.word	0x00000000
        /*0234*/ 	.short	0x010a
        /*0236*/ 	.byte	0x3f
	.zero		1


	//   ....[27]....
        /*0238*/ 	.word	0x00009970
        /*023c*/ 	.word	0x00000003
        /*0240*/ 	.word	0x00000000
        /*0244*/ 	.short	0x010a
        /*0246*/ 	.byte	0x3f
	.zero		1


	//   ....[28]....
        /*0248*/ 	.word	0x000099d0
        /*024c*/ 	.word	0x00000003
        /*0250*/ 	.word	0x00000000
        /*0254*/ 	.short	0x010a
        /*0256*/ 	.byte	0x3f
	.zero		1


	//   ....[29]....
        /*0258*/ 	.word	0x00009a30
        /*025c*/ 	.word	0x00000005
        /*0260*/ 	.word	0x00000000
        /*0264*/ 	.short	0x010a
        /*0266*/ 	.byte	0x3f
	.zero		1


	//   ....[30]....
        /*0268*/ 	.word	0x00009b00
        /*026c*/ 	.word	0x00000014
        /*0270*/ 	.word	0x00000030
        /*0274*/ 	.short	0x010a
        /*0276*/ 	.byte	0x3f
	.zero		1


	//   ....[31]....
        /*0278*/ 	.word	0x00009bd0
        /*027c*/ 	.word	0x00000007
        /*0280*/ 	.word	0x00000000
        /*0284*/ 	.short	0x010a
        /*0286*/ 	.byte	0x3f
	.zero		1


	//   ....[32]....
        /*0288*/ 	.word	0x00009c20
        /*028c*/ 	.word	0x00000008
        /*0290*/ 	.word	0x00000000
        /*0294*/ 	.short	0x010a
        /*0296*/ 	.byte	0x3f
	.zero		1


	//   ....[33]....
        /*0298*/ 	.word	0x00009c70
        /*029c*/ 	.word	0x00000009
        /*02a0*/ 	.word	0x00000000
        /*02a4*/ 	.short	0x010a
        /*02a6*/ 	.byte	0x3f
	.zero		1


	//   ....[34]....
        /*02a8*/ 	.word	0x00009cc0
        /*02ac*/ 	.word	0x00000008
        /*02b0*/ 	.word	0x00000000
        /*02b4*/ 	.short	0x010a
        /*02b6*/ 	.byte	0x3f
	.zero		1


	//   ....[35]....
        /*02b8*/ 	.word	0x00009d10
        /*02bc*/ 	.word	0x0000000b
        /*02c0*/ 	.word	0x00000000
        /*02c4*/ 	.short	0x010a
        /*02c6*/ 	.byte	0x3f
	.zero		1


	//----- nvinfo : EIATTR_NUM_MBARRIERS
	.align		4
.L_35:
        /*02c8*/ 	.byte	0x03, 0x38
        /*02ca*/ 	.short	0x000e


	//----- nvinfo : EIATTR_EXIT_INSTR_OFFSETS
	.align		4
        /*02cc*/ 	.byte	0x04, 0x1c
        /*02ce*/ 	.short	(.L_37 - .L_36)


	//   ....[0]....
.L_36:
        /*02d0*/ 	.word	0x00000990


	//   ....[1]....
        /*02d4*/ 	.word	0x000011a0


	//   ....[2]....
        /*02d8*/ 	.word	0x00008310


	//   ....[3]....
        /*02dc*/ 	.word	0x00008870


	//   ....[4]....
        /*02e0*/ 	.word	0x000099c0


	//----- nvinfo : EIATTR_MAX_THREADS
	.align		4
.L_37:
        /*02e4*/ 	.byte	0x04, 0x05
        /*02e6*/ 	.short	(.L_39 - .L_38)
.L_38:
        /*02e8*/ 	.word	0x00000180
        /*02ec*/ 	.word	0x00000001
        /*02f0*/ 	.word	0x00000001


	//----- nvinfo : EIATTR_CRS_STACK_SIZE
	.align		4
.L_39:
        /*02f4*/ 	.byte	0x04, 0x1e
        /*02f6*/ 	.short	(.L_41 - .L_40)
.L_40:
        /*02f8*/ 	.word	0x00000000


	//----- nvinfo : EIATTR_CBANK_PARAM_SIZE
	.align		4
.L_41:
        /*02fc*/ 	.byte	0x03, 0x19
        /*02fe*/ 	.short	0x0470


	//----- nvinfo : EIATTR_PARAM_CBANK
	.align		4
        /*0300*/ 	.byte	0x04, 0x0a
        /*0302*/ 	.short	(.L_43 - .L_42)
	.align		4
.L_42:
        /*0304*/ 	.word	index@(.nv.constant0._ZN7cutlass13device_kernelINS_4gemm6kernel13GemmUniversalIN4cute5tupleIJiiiiEEENS1_10collective13CollectiveMmaINS1_34MainloopSm90TmaGmmaWarpSpecializedILi6ENS5_IJNS4_1CILi2EEENSA_ILi1EEESC_EEENS1_35KernelTmaWarpSpecializedCooperativeEEENS5_IJNSA_ILi128EEENSA_ILi160EEENSA_ILi64EEEEEENS_6half_tENS5_IJlSC_lEEESK_SL_NS4_8TiledMMAINS4_8MMA_AtomIJNS4_4SM904GMMA25MMA_64x32x16_F32F16F16_SSILNSP_5MajorE0ELSR_0ELNSP_7ScaleInE1ELSS_1EEEEEENS4_6LayoutISD_NS5_IJSC_NSA_ILi0EEESW_EEEEENS5_IJNS4_10UnderscoreESZ_SZ_EEEEENS4_13SM90_TMA_LOADENS4_14ComposedLayoutINS4_7SwizzleILi3ELi4ELi3EEENS4_18smem_ptr_flag_bitsILi16EEENSV_INS5_IJNSA_ILi8EEESI_EEENS5_IJSI_SC_EEEEEEEvNS4_8identityENS4_23SM90_TMA_LOAD_MULTICASTES1C_vS1D_EENS_8epilogue10collective6detail29Sm90TmaWarpSpecializedAdapterINS1H_15DefaultEpilogueISK_SL_SL_NS1G_6thread17LinearCombinationISK_Li1EffLNS1L_9ScaleType4KindE0ELNS_15FloatRoundStyleE2ESK_EENS1_15EpilogueDefaultEEEEEvvEEEEvNT_6ParamsE)
        /*0308*/ 	.short	0x0210
        /*030a*/ 	.short	0x0470


	//----- nvinfo : EIATTR_SW_WAR
	.align		4
.L_43:
        /*030c*/ 	.byte	0x04, 0x36
        /*030e*/ 	.short	(.L_45 - .L_44)
.L_44:
        /*0310*/ 	.word	0x00000008
.L_45:


//--------------------- .nv.callgraph             --------------------------
	.section	.nv.callgraph,"",@"SHT_CUDA_CALLGRAPH"
	.align	4
	.sectionentsize	8
	.align		4
        /*0000*/ 	.word	0x00000000
	.align		4
        /*0004*/ 	.word	0xffffffff
	.align		4
        /*0008*/ 	.word	index@(_ZN7cutlass13device_kernelINS_4gemm6kernel13GemmUniversalIN4cute5tupleIJiiiiEEENS1_10collective13CollectiveMmaINS1_34MainloopSm90TmaGmmaWarpSpecializedILi6ENS5_IJNS4_1CILi2EEENSA_ILi1EEESC_EEENS1_35KernelTmaWarpSpecializedCooperativeEEENS5_IJNSA_ILi128EEENSA_ILi160EEENSA_ILi64EEEEEENS_6half_tENS5_IJlSC_lEEESK_SL_NS4_8TiledMMAINS4_8MMA_AtomIJNS4_4SM904GMMA25MMA_64x32x16_F32F16F16_SSILNSP_5MajorE0ELSR_0ELNSP_7ScaleInE1ELSS_1EEEEEENS4_6LayoutISD_NS5_IJSC_NSA_ILi0EEESW_EEEEENS5_IJNS4_10UnderscoreESZ_SZ_EEEEENS4_13SM90_TMA_LOADENS4_14ComposedLayoutINS4_7SwizzleILi3ELi4ELi3EEENS4_18smem_ptr_flag_bitsILi16EEENSV_INS5_IJNSA_ILi8EEESI_EEENS5_IJSI_SC_EEEEEEEvNS4_8identityENS4_23SM90_TMA_LOAD_MULTICASTES1C_vS1D_EENS_8epilogue10collective6detail29Sm90TmaWarpSpecializedAdapterINS1H_15DefaultEpilogueISK_SL_SL_NS1G_6thread17LinearCombinationISK_Li1EffLNS1L_9ScaleType4KindE0ELNS_15FloatRoundStyleE2ESK_EENS1_15EpilogueDefaultEEEEEvvEEEEvNT_6ParamsE)
	.align		4
        /*000c*/ 	.word	index@(__assertfail)
	.align		4
        /*0010*/ 	.word	0x00000000
	.align		4
        /*0014*/ 	.word	0xfffffffe
	.align		4
        /*0018*/ 	.word	0x00000000
	.align		4
        /*001c*/ 	.word	0xfffffffd
	.align		4
        /*0020*/ 	.word	0x00000000
	.align		4
        /*0024*/ 	.word	0xfffffffc


//--------------------- .nv.constant4             --------------------------
	.section	.nv.constant4,"a",@progbits
	.align	8
	.align		8
.nv.constant4:
        /*0000*/ 	.dword	__assertfail
	.align		8
        /*0008*/ 	.dword	__unnamed_1
	.align		8
        /*0010*/ 	.dword	_ZN40_INTERNAL_cfc5e982_4_k_cu_462f682c_192144cuda3std3__45__cpo5beginE
	.align		8
        /*0018*/ 	.dword	_ZN40_INTERNAL_cfc5e982_4_k_cu_462f682c_192144cuda3std3__45__cpo3endE
	.align		8
        /*0020*/ 	.dword	_ZN40_INTERNAL_cfc5e982_4_k_cu_462f682c_192144cuda3std3__45__cpo6cbeginE
	.align		8
        /*0028*/ 	.dword	_ZN40_INTERNAL_cfc5e982_4_k_cu_462f682c_192144cuda3std3__45__cpo4cendE
	.align		8
        /*0030*/ 	.dword	_ZN40_INTERNAL_cfc5e982_4_k_cu_462f682c_192144cuda3std3__442_GLOBAL__N__cfc5e982_4_k_cu_462f682c_192146ignoreE
	.align		8
        /*0038*/ 	.dword	_ZN40_INTERNAL_cfc5e982_4_k_cu_462f682c_192144cuda3std3__419piecewise_constructE
	.align		8
        /*0040*/ 	.dword	_ZN40_INTERNAL_cfc5e982_4_k_cu_462f682c_192144cuda3std3__48in_placeE
	.align		8
        /*0048*/ 	.dword	_ZN40_INTERNAL_cfc5e982_4_k_cu_462f682c_192144cuda3std6ranges3__45__cpo4swapE
	.align		8
        /*0050*/ 	.dword	_ZN40_INTERNAL_cfc5e982_4_k_cu_462f682c_192144cuda3std6ranges3__45__cpo9iter_moveE
	.align		8
        /*0058*/ 	.dword	_ZN40_INTERNAL_cfc5e982_4_k_cu_462f682c_192144cute7productE
	.align		8
        /*0060*/ 	.dword	_ZN40_INTERNAL_cfc5e982_4_k_cu_462f682c_192144cute1_E
	.align		8
        /*0068*/ 	.dword	$str$22
	.align		8
        /*0070*/ 	.dword	$str$23


//--------------------- .text._ZN7cutlass13device_kernelINS_4gemm6kernel13GemmUniversalIN4cute5tupleIJiiiiEEENS1_10collective13CollectiveMmaINS1_34MainloopSm90TmaGmmaWarpSpecializedILi6ENS5_IJNS4_1CILi2EEENSA_ILi1EEESC_EEENS1_35KernelTmaWarpSpecializedCooperativeEEENS5_IJNSA_ILi128EEENSA_ILi160EEENSA_ILi64EEEEEENS_6half_tENS5_IJlSC_lEEESK_SL_NS4_8TiledMMAINS4_8MMA_AtomIJNS4_4SM904GMMA25MMA_64x32x16_F32F16F16_SSILNSP_5MajorE0ELSR_0ELNSP_7ScaleInE1ELSS_1EEEEEENS4_6LayoutISD_NS5_IJSC_NSA_ILi0EEESW_EEEEENS5_IJNS4_10UnderscoreESZ_SZ_EEEEENS4_13SM90_TMA_LOADENS4_14ComposedLayoutINS4_7SwizzleILi3ELi4ELi3EEENS4_18smem_ptr_flag_bitsILi16EEENSV_INS5_IJNSA_ILi8EEESI_EEENS5_IJSI_SC_EEEEEEEvNS4_8identityENS4_23SM90_TMA_LOAD_MULTICASTES1C_vS1D_EENS_8epilogue10collective6detail29Sm90TmaWarpSpecializedAdapterINS1H_15DefaultEpilogueISK_SL_SL_NS1G_6thread17LinearCombinationISK_Li1EffLNS1L_9ScaleType4KindE0ELNS_15FloatRoundStyleE2ESK_EENS1_15EpilogueDefaultEEEEEvvEEEEvNT_6ParamsE --------------------------
	.section	.text._ZN7cutlass13device_kernelINS_4gemm6kernel13GemmUniversalIN4cute5tupleIJiiiiEEENS1_10collective13CollectiveMmaINS1_34MainloopSm90TmaGmmaWarpSpecializedILi6ENS5_IJNS4_1CILi2EEENSA_ILi1EEESC_EEENS1_35KernelTmaWarpSpecializedCooperativeEEENS5_IJNSA_ILi128EEENSA_ILi160EEENSA_ILi64EEEEEENS_6half_tENS5_IJlSC_lEEESK_SL_NS4_8TiledMMAINS4_8MMA_AtomIJNS4_4SM904GMMA25MMA_64x32x16_F32F16F16_SSILNSP_5MajorE0ELSR_0ELNSP_7ScaleInE1ELSS_1EEEEEENS4_6LayoutISD_NS5_IJSC_NSA_ILi0EEESW_EEEEENS5_IJNS4_10UnderscoreESZ_SZ_EEEEENS4_13SM90_TMA_LOADENS4_14ComposedLayoutINS4_7SwizzleILi3ELi4ELi3EEENS4_18smem_ptr_flag_bitsILi16EEENSV_INS5_IJNSA_ILi8EEESI_EEENS5_IJSI_SC_EEEEEEEvNS4_8identityENS4_23SM90_TMA_LOAD_MULTICASTES1C_vS1D_EENS_8epilogue10collective6detail29Sm90TmaWarpSpecializedAdapterINS1H_15DefaultEpilogueISK_SL_SL_NS1G_6thread17LinearCombinationISK_Li1EffLNS1L_9ScaleType4KindE0ELNS_15FloatRoundStyleE2ESK_EENS1_15EpilogueDefaultEEEEEvvEEEEvNT_6ParamsE,"ax",@progbits
	.align	128
.text._ZN7cutlass13device_kernelINS_4gemm6kernel13GemmUniversalIN4cute5tupleIJiiiiEEENS1_10collective13CollectiveMmaINS1_34MainloopSm90TmaGmmaWarpSpecializedILi6ENS5_IJNS4_1CILi2EEENSA_ILi1EEESC_EEENS1_35KernelTmaWarpSpecializedCooperativeEEENS5_IJNSA_ILi128EEENSA_ILi160EEENSA_ILi64EEEEEENS_6half_tENS5_IJlSC_lEEESK_SL_NS4_8TiledMMAINS4_8MMA_AtomIJNS4_4SM904GMMA25MMA_64x32x16_F32F16F16_SSILNSP_5MajorE0ELSR_0ELNSP_7ScaleInE1ELSS_1EEEEEENS4_6LayoutISD_NS5_IJSC_NSA_ILi0EEESW_EEEEENS5_IJNS4_10UnderscoreESZ_SZ_EEEEENS4_13SM90_TMA_LOADENS4_14ComposedLayoutINS4_7SwizzleILi3ELi4ELi3EEENS4_18smem_ptr_flag_bitsILi16EEENSV_INS5_IJNSA_ILi8EEESI_EEENS5_IJSI_SC_EEEEEEEvNS4_8identityENS4_23SM90_TMA_LOAD_MULTICASTES1C_vS1D_EENS_8epilogue10collective6detail29Sm90TmaWarpSpecializedAdapterINS1H_15DefaultEpilogueISK_SL_SL_NS1G_6thread17LinearCombinationISK_Li1EffLNS1L_9ScaleType4KindE0ELNS_15FloatRoundStyleE2ESK_EENS1_15EpilogueDefaultEEEEEvvEEEEvNT_6ParamsE:
        .type           _ZN7cutlass13device_kernelINS_4gemm6kernel13GemmUniversalIN4cute5tupleIJiiiiEEENS1_10collective13CollectiveMmaINS1_34MainloopSm90TmaGmmaWarpSpecializedILi6ENS5_IJNS4_1CILi2EEENSA_ILi1EEESC_EEENS1_35KernelTmaWarpSpecializedCooperativeEEENS5_IJNSA_ILi128EEENSA_ILi160EEENSA_ILi64EEEEEENS_6half_tENS5_IJlSC_lEEESK_SL_NS4_8TiledMMAINS4_8MMA_AtomIJNS4_4SM904GMMA25MMA_64x32x16_F32F16F16_SSILNSP_5MajorE0ELSR_0ELNSP_7ScaleInE1ELSS_1EEEEEENS4_6LayoutISD_NS5_IJSC_NSA_ILi0EEESW_EEEEENS5_IJNS4_10UnderscoreESZ_SZ_EEEEENS4_13SM90_TMA_LOADENS4_14ComposedLayoutINS4_7SwizzleILi3ELi4ELi3EEENS4_18smem_ptr_flag_bitsILi16EEENSV_INS5_IJNSA_ILi8EEESI_EEENS5_IJSI_SC_EEEEEEEvNS4_8identityENS4_23SM90_TMA_LOAD_MULTICASTES1C_vS1D_EENS_8epilogue10collective6detail29Sm90TmaWarpSpecializedAdapterINS1H_15DefaultEpilogueISK_SL_SL_NS1G_6thread17LinearCombinationISK_Li1EffLNS1L_9ScaleType4KindE0ELNS_15FloatRoundStyleE2ESK_EENS1_15EpilogueDefaultEEEEEvvEEEEvNT_6ParamsE,@function
        .size           _ZN7cutlass13device_kernelINS_4gemm6kernel13GemmUniversalIN4cute5tupleIJiiiiEEENS1_10collective13CollectiveMmaINS1_34MainloopSm90TmaGmmaWarpSpecializedILi6ENS5_IJNS4_1CILi2EEENSA_ILi1EEESC_EEENS1_35KernelTmaWarpSpecializedCooperativeEEENS5_IJNSA_ILi128EEENSA_ILi160EEENSA_ILi64EEEEEENS_6half_tENS5_IJlSC_lEEESK_SL_NS4_8TiledMMAINS4_8MMA_AtomIJNS4_4SM904GMMA25MMA_64x32x16_F32F16F16_SSILNSP_5MajorE0ELSR_0ELNSP_7ScaleInE1ELSS_1EEEEEENS4_6LayoutISD_NS5_IJSC_NSA_ILi0EEESW_EEEEENS5_IJNS4_10UnderscoreESZ_SZ_EEEEENS4_13SM90_TMA_LOADENS4_14ComposedLayoutINS4_7SwizzleILi3ELi4ELi3EEENS4_18smem_ptr_flag_bitsILi16EEENSV_INS5_IJNSA_ILi8EEESI_EEENS5_IJSI_SC_EEEEEEEvNS4_8identityENS4_23SM90_TMA_LOAD_MULTICASTES1C_vS1D_EENS_8epilogue10collective6detail29Sm90TmaWarpSpecializedAdapterINS1H_15DefaultEpilogueISK_SL_SL_NS1G_6thread17LinearCombinationISK_Li1EffLNS1L_9ScaleType4KindE0ELNS_15FloatRoundStyleE2ESK_EENS1_15EpilogueDefaultEEEEEvvEEEEvNT_6ParamsE,(.L_x_235 - _ZN7cutlass13device_kernelINS_4gemm6kernel13GemmUniversalIN4cute5tupleIJiiiiEEENS1_10collective13CollectiveMmaINS1_34MainloopSm90TmaGmmaWarpSpecializedILi6ENS5_IJNS4_1CILi2EEENSA_ILi1EEESC_EEENS1_35KernelTmaWarpSpecializedCooperativeEEENS5_IJNSA_ILi128EEENSA_ILi160EEENSA_ILi64EEEEEENS_6half_tENS5_IJlSC_lEEESK_SL_NS4_8TiledMMAINS4_8MMA_AtomIJNS4_4SM904GMMA25MMA_64x32x16_F32F16F16_SSILNSP_5MajorE0ELSR_0ELNSP_7ScaleInE1ELSS_1EEEEEENS4_6LayoutISD_NS5_IJSC_NSA_ILi0EEESW_EEEEENS5_IJNS4_10UnderscoreESZ_SZ_EEEEENS4_13SM90_TMA_LOADENS4_14ComposedLayoutINS4_7SwizzleILi3ELi4ELi3EEENS4_18smem_ptr_flag_bitsILi16EEENSV_INS5_IJNSA_ILi8EEESI_EEENS5_IJSI_SC_EEEEEEEvNS4_8identityENS4_23SM90_TMA_LOAD_MULTICASTES1C_vS1D_EENS_8epilogue10collective6detail29Sm90TmaWarpSpecializedAdapterINS1H_15DefaultEpilogueISK_SL_SL_NS1G_6thread17LinearCombinationISK_Li1EffLNS1L_9ScaleType4KindE0ELNS_15FloatRoundStyleE2ESK_EENS1_15EpilogueDefaultEEEEEvvEEEEvNT_6ParamsE)
        .other          _ZN7cutlass13device_kernelINS_4gemm6kernel13GemmUniversalIN4cute5tupleIJiiiiEEENS1_10collective13CollectiveMmaINS1_34MainloopSm90TmaGmmaWarpSpecializedILi6ENS5_IJNS4_1CILi2EEENSA_ILi1EEESC_EEENS1_35KernelTmaWarpSpecializedCooperativeEEENS5_IJNSA_ILi128EEENSA_ILi160EEENSA_ILi64EEEEEENS_6half_tENS5_IJlSC_lEEESK_SL_NS4_8TiledMMAINS4_8MMA_AtomIJNS4_4SM904GMMA25MMA_64x32x16_F32F16F16_SSILNSP_5MajorE0ELSR_0ELNSP_7ScaleInE1ELSS_1EEEEEENS4_6LayoutISD_NS5_IJSC_NSA_ILi0EEESW_EEEEENS5_IJNS4_10UnderscoreESZ_SZ_EEEEENS4_13SM90_TMA_LOADENS4_14ComposedLayoutINS4_7SwizzleILi3ELi4ELi3EEENS4_18smem_ptr_flag_bitsILi16EEENSV_INS5_IJNSA_ILi8EEESI_EEENS5_IJSI_SC_EEEEEEEvNS4_8identityENS4_23SM90_TMA_LOAD_MULTICASTES1C_vS1D_EENS_8epilogue10collective6detail29Sm90TmaWarpSpecializedAdapterINS1H_15DefaultEpilogueISK_SL_SL_NS1G_6thread17LinearCombinationISK_Li1EffLNS1L_9ScaleType4KindE0ELNS_15FloatRoundStyleE2ESK_EENS1_15EpilogueDefaultEEEEEvvEEEEvNT_6ParamsE,@"STO_CUDA_ENTRY STV_DEFAULT"
_ZN7cutlass13device_kernelINS_4gemm6kernel13GemmUniversalIN4cute5tupleIJiiiiEEENS1_10collective13CollectiveMmaINS1_34MainloopSm90TmaGmmaWarpSpecializedILi6ENS5_IJNS4_1CILi2EEENSA_ILi1EEESC_EEENS1_35KernelTmaWarpSpecializedCooperativeEEENS5_IJNSA_ILi128EEENSA_ILi160EEENSA_ILi64EEEEEENS_6half_tENS5_IJlSC_lEEESK_SL_NS4_8TiledMMAINS4_8MMA_AtomIJNS4_4SM904GMMA25MMA_64x32x16_F32F16F16_SSILNSP_5MajorE0ELSR_0ELNSP_7ScaleInE1ELSS_1EEEEEENS4_6LayoutISD_NS5_IJSC_NSA_ILi0EEESW_EEEEENS5_IJNS4_10UnderscoreESZ_SZ_EEEEENS4_13SM90_TMA_LOADENS4_14ComposedLayoutINS4_7SwizzleILi3ELi4ELi3EEENS4_18smem_ptr_flag_bitsILi16EEENSV_INS5_IJNSA_ILi8EEESI_EEENS5_IJSI_SC_EEEEEEEvNS4_8identityENS4_23SM90_TMA_LOAD_MULTICASTES1C_vS1D_EENS_8epilogue10collective6detail29Sm90TmaWarpSpecializedAdapterINS1H_15DefaultEpilogueISK_SL_SL_NS1G_6thread17LinearCombinationISK_Li1EffLNS1L_9ScaleType4KindE0ELNS_15FloatRoundStyleE2ESK_EENS1_15EpilogueDefaultEEEEEvvEEEEvNT_6ParamsE:
[----:B------:R-:W0:Y:S01]  /*0000*/  LDC R1, c[0x0][0x28] ;  /* 0x00000a00ff017b82 */ /* 0x000e220000000800 */
[----:B------:R-:W1:Y:S01]  /*0010*/  S2R R18, SR_TID.X ;  /* 0x0000000000127919 */ /* 0x000e620000002100 */
[----:B------:R-:W-:Y:S01]  /*0020*/  ELECT P0, URZ, PT ;  /* 0x00000000003f782f */ /* 0x000fe20003800000 */
[----:B------:R-:W-:Y:S01]  /*0030*/  BSSY B0, `(.L_x_0) ;  /* 0x000000f000007945 */ /* 0x000fe20003800000 */
[--C-:B-1----:R-:W-:Y:S02]  /*0040*/  SHF.R.U32.HI R0, RZ, 0x5, R18.reuse ;  /* 0x00000005ff007819 */ /* 0x102fe40000011612 */
[----:B------:R-:W-:-:S03]  /*0050*/  SHF.R.U32.HI R3, RZ, 0x7, R18 ;  /* 0x00000007ff037819 */ /* 0x000fc60000011612 */
[----:B------:R-:W1:Y:S04]  /*0060*/  SHFL.IDX PT, R2, R0, RZ, 0x1f ;  /* 0x00001fff00027589 */ /* 0x000e6800000e0000 */
[----:B------:R2:W3:Y:S01]  /*0070*/  SHFL.IDX PT, R5, R3, RZ, 0x1f ;  /* 0x00001fff03057589 */ /* 0x0004e200000e0000 */
[----:B-1----:R-:W-:-:S13]  /*0080*/  ISETP.NE.OR P0, PT, R2, RZ, !P0 ;  /* 0x000000ff0200720c */ /* 0x002fda0004705670 */
[----:B0-23--:R-:W-:Y:S05]  /*0090*/  @P0 BRA `(.L_x_1) ;  /* 0x0000000000200947 */ /* 0x00dfea0003800000 */
[----:B------:R-:W-:Y:S02]  /*00a0*/  ULDC.64 UR4, c[0x0][0x198] ;  /* 0x0000660000047ab9 */ /* 0x000fe40000000a00 */
[----:B------:R-:W-:Y:S02]  /*00b0*/  UIADD3 UR6, UP0, UR4, 0xf0, URZ ;  /* 0x000000f004067890 */ /* 0x000fe4000ff1e03f */
[----:B------:R-:W-:Y:S02]  /*00c0*/  UIADD3 UR4, UP1, UR4, 0x1f0, URZ ;  /* 0x000001f004047890 */ /* 0x000fe4000ff3e03f */
[----:B------:R-:W-:Y:S02]  /*00d0*/  UIADD3.X UR7, URZ, UR5, URZ, UP0, !UPT ;  /* 0x000000053f077290 */ /* 0x000fe400087fe43f */
[----:B------:R-:W-:-:S07]  /*00e0*/  UIADD3.X UR5, URZ, UR5, URZ, UP1, !UPT ;  /* 0x000000053f057290 */ /* 0x000fce0008ffe43f */
[----:B------:R0:W-:Y:S02]  /*00f0*/  UTMACCTL.PF [UR6] ;  /* 0x00000000060079b9 */ /* 0x0001e40008040000 */
[----:B------:R0:W-:Y:S02]  /*0100*/  UTMACCTL.PF [UR4] ;  /* 0x00000000040079b9 */ /* 0x0001e40008040000 */
[----:B0-----:R-:W-:Y:S01]  /*0110*/  NOP ;  /* 0x0000000000007918 */ /* 0x001fe20000000000 */
.L_x_1:
[----:B------:R-:W-:Y:S05]  /*0120*/  BSYNC B0 ;  /* 0x0000000000007941 */ /* 0x000fea0003800000 */
.L_x_0:
[----:B------:R-:W0:Y:S02]  /*0130*/  SHFL.IDX PT, R3, R0, RZ, 0x1f ;  /* 0x00001fff00037589 */ /* 0x000e2400000e0000 */
[----:B0-----:R-:W-:-:S13]  /*0140*/  ISETP.NE.AND P0, PT, R3, RZ, PT ;  /* 0x000000ff0300720c */ /* 0x001fda0003f05270 */
[----:B------:R-:W-:Y:S05]  /*0150*/  @P0 BRA `(.L_x_2) ;  /* 0x0000000000680947 */ /* 0x000fea0003800000 */
[----:B------:R-:W0:Y:S01]  /*0160*/  S2UR UR8, SR_CgaCtaId ;  /* 0x00000000000879c3 */ /* 0x000e220000008800 */
[----:B------:R-:W-:Y:S01]  /*0170*/  UMOV UR4, 0x400 ;  /* 0x0000040000047882 */ /* 0x000fe20000000000 */
[----:B------:R-:W-:Y:S01]  /*0180*/  UMOV UR5, 0x1 ;  /* 0x0000000100057882 */ /* 0x000fe20000000000 */
[----:B------:R-:W-:Y:S01]  /*0190*/  UMOV UR6, 0x4 ;  /* 0x0000000400067882 */ /* 0x000fe20000000000 */
[----:B------:R-:W-:Y:S01]  /*01a0*/  ELECT P0, URZ, PT ;  /* 0x00000000003f782f */ /* 0x000fe20003800000 */
[----:B------:R-:W-:-:S04]  /*01b0*/  UIADD3 UR6, -UR6, 0x100000, URZ ;  /* 0x0010000006067890 */ /* 0x000fc8000fffe13f */
[----:B------:R-:W-:Y:S02]  /*01c0*/  USHF.L.U32 UR7, UR6, 0xb, URZ ;  /* 0x0000000b06077899 */ /* 0x000fe4000800063f */
[----:B------:R-:W-:Y:S02]  /*01d0*/  USHF.L.U32 UR6, UR6, 0x1, URZ ;  /* 0x0000000106067899 */ /* 0x000fe4000800063f */
[----:B0-----:R-:W-:Y:S02]  /*01e0*/  ULEA UR8, UR8, UR4, 0x18 ;  /* 0x0000000408087291 */ /* 0x001fe4000f8ec03f */
[----:B------:R-:W-:-:S04]  /*01f0*/  UIADD3 UR4, -UR5, 0x100000, URZ ;  /* 0x0010000005047890 */ /* 0x000fc8000fffe13f */
[----:B------:R-:W-:Y:S02]  /*0200*/  USHF.L.U32 UR5, UR4, 0xb, URZ ;  /* 0x0000000b04057899 */ /* 0x000fe4000800063f */
[----:B------:R-:W-:Y:S01]  /*0210*/  USHF.L.U32 UR4, UR4, 0x1, URZ ;  /* 0x0000000104047899 */ /* 0x000fe2000800063f */
[----:B------:R-:W0:Y:S11]  /*0220*/  FENCE.VIEW.ASYNC.S ;  /* 0x00000000000073c6 */ /* 0x000e360000000000 */
[----:B0-----:R0:W1:Y:S01]  /*0230*/  SYNCS.EXCH.64 URZ, [UR8], UR4 ;  /* 0x00000004083f75b2 */ /* 0x0010620008000100 */
[----:B------:R0:W2:Y:S01]  /*0240*/  SYNCS.EXCH.64 URZ, [UR8+0x30], UR6 ;  /* 0x00003006083f75b2 */ /* 0x0000a20008000100 */
[----:B------:R0:W3:Y:S01]  /*0250*/  SYNCS.EXCH.64 URZ, [UR8+0x8], UR4 ;  /* 0x00000804083f75b2 */ /* 0x0000e20008000100 */
[----:B------:R0:W4:Y:S01]  /*0260*/  SYNCS.EXCH.64 URZ, [UR8+0x38], UR6 ;  /* 0x00003806083f75b2 */ /* 0x0001220008000100 */
[----:B------:R0:W0:Y:S01]  /*0270*/  SYNCS.EXCH.64 URZ, [UR8+0x10], UR4 ;  /* 0x00001004083f75b2 */ /* 0x0000220008000100 */
[----:B------:R0:W0:Y:S01]  /*0280*/  SYNCS.EXCH.64 URZ, [UR8+0x40], UR6 ;  /* 0x00004006083f75b2 */ /* 0x0000220008000100 */
[----:B------:R0:W0:Y:S01]  /*0290*/  SYNCS.EXCH.64 URZ, [UR8+0x18], UR4 ;  /* 0x00001804083f75b2 */ /* 0x0000220008000100 */
[----:B------:R0:W0:Y:S01]  /*02a0*/  SYNCS.EXCH.64 URZ, [UR8+0x48], UR6 ;  /* 0x00004806083f75b2 */ /* 0x0000220008000100 */
[----:B------:R0:W0:Y:S01]  /*02b0*/  SYNCS.EXCH.64 URZ, [UR8+0x20], UR4 ;  /* 0x00002004083f75b2 */ /* 0x0000220008000100 */
[----:B------:R0:W0:Y:S01]  /*02c0*/  SYNCS.EXCH.64 URZ, [UR8+0x50], UR6 ;  /* 0x00005006083f75b2 */ /* 0x0000220008000100 */
[----:B------:R0:W0:Y:S01]  /*02d0*/  SYNCS.EXCH.64 URZ, [UR8+0x28], UR4 ;  /* 0x00002804083f75b2 */ /* 0x0000220008000100 */
[----:B------:R0:W0:Y:S01]  /*02e0*/  SYNCS.EXCH.64 URZ, [UR8+0x58], UR6 ;  /* 0x00005806083f75b2 */ /* 0x0000220008000100 */
[----:B------:R-:W-:Y:S01]  /*02f0*/  NOP ;  /* 0x0000000000007918 */ /* 0x000fe20000000000 */
.L_x_2:
[----:B------:R-:W-:Y:S01]  /*0300*/  SHF.R.S32.HI R7, RZ, 0x1f, R18 ;  /* 0x0000001fff077819 */ /* 0x000fe20000011412 */
[----:B------:R-:W5:Y:S01]  /*0310*/  SHFL.IDX PT, R0, R0, RZ, 0x1f ;  /* 0x00001fff00007589 */ /* 0x000f6200000e0000 */
[----:B0-----:R-:W0:Y:S01]  /*0320*/  S2UR UR8, SR_CTAID.X ;  /* 0x00000000000879c3 */ /* 0x001e220000002500 */
[----:B------:R-:W-:Y:S02]  /*0330*/  ELECT P0, URZ, PT ;  /* 0x00000000003f782f */ /* 0x000fe40003800000 */
[----:B------:R-:W-:Y:S01]  /*0340*/  LEA.HI R7, R7, R18, RZ, 0x7 ;  /* 0x0000001207077211 */ /* 0x000fe200078f38ff */
[----:B------:R-:W1:Y:S01]  /*0350*/  S2R R4, SR_CTAID.Y ;  /* 0x0000000000047919 */ /* 0x000e620000002600 */
[----:B------:R-:W-:Y:S01]  /*0360*/  SHF.R.S32.HI R8, RZ, 0x1f, R3 ;  /* 0x0000001fff087819 */ /* 0x000fe20000011403 */
[----:B------:R-:W-:Y:S01]  /*0370*/  ULDC UR4, c[0x0][0x150] ;  /* 0x0000540000047ab9 */ /* 0x000fe20000000800 */
[----:B------:R-:W-:Y:S01]  /*0380*/  LOP3.LUT R7, R7, 0xffffff80, RZ, 0xc0, !PT ;  /* 0xffffff8007077812 */ /* 0x000fe200078ec0ff */
[----:B------:R-:W-:Y:S01]  /*0390*/  NOP ;  /* 0x0000000000007918 */ /* 0x000fe20000000000 */
[----:B------:R-:W-:Y:S01]  /*03a0*/  LEA.HI R8, R8, R3, RZ, 0x2 ;  /* 0x0000000308087211 */ /* 0x000fe200078f10ff */
[----:B------:R-:W2:Y:S01]  /*03b0*/  LDC R10, c[0x0][0x144] ;  /* 0x00005100ff0a7b82 */ /* 0x000ea20000000800 */
[----:B------:R-:W-:Y:S01]  /*03c0*/  NOP ;  /* 0x0000000000007918 */ /* 0x000fe20000000000 */
[----:B------:R-:W-:Y:S01]  /*03d0*/  IMAD.IADD R6, R18, 0x1, -R7 ;  /* 0x0000000112067824 */ /* 0x000fe200078e0a07 */
[----:B------:R-:W-:Y:S01]  /*03e0*/  LOP3.LUT R8, R8, 0x3ffffffc, RZ, 0xc0, !PT ;  /* 0x3ffffffc08087812 */ /* 0x000fe200078ec0ff */
[----:B------:R-:W-:Y:S01]  /*03f0*/  IMAD.MOV.U32 R22, RZ, RZ, 0x1 ;  /* 0x00000001ff167424 */ /* 0x000fe200078e00ff */
[----:B------:R-:W-:-:S02]  /*0400*/  ISETP.NE.AND P3, PT, R5, RZ, PT ;  /* 0x000000ff0500720c */ /* 0x000fc40003f65270 */
[----:B------:R-:W-:Y:S01]  /*0410*/  SHF.R.S32.HI R7, RZ, 0x1f, R6 ;  /* 0x0000001fff077819 */ /* 0x000fe20000011406 */
[----:B------:R-:W-:Y:S01]  /*0420*/  IMAD.IADD R8, R3, 0x1, -R8 ;  /* 0x0000000103087824 */ /* 0x000fe200078e0a08 */
[----:B------:R-:W3:Y:S02]  /*0430*/  LDC R13, c[0x0][0x140] ;  /* 0x00005000ff0d7b82 */ /* 0x000ee40000000800 */
[----:B------:R-:W-:Y:S02]  /*0440*/  LEA.HI R7, R7, R6, RZ, 0x3 ;  /* 0x0000000607077211 */ /* 0x000fe400078f18ff */
[----:B-----5:R-:W-:Y:S02]  /*0450*/  ISETP.NE.OR P0, PT, R0, RZ, !P0 ;  /* 0x000000ff0000720c */ /* 0x020fe40004705670 */
[--C-:B------:R-:W-:Y:S02]  /*0460*/  SHF.R.S32.HI R0, RZ, 0x3, R7.reuse ;  /* 0x00000003ff007819 */ /* 0x100fe40000011407 */
[----:B------:R-:W-:-:S02]  /*0470*/  SHF.R.S32.HI R7, RZ, 0x1f, R7 ;  /* 0x0000001fff077819 */ /* 0x000fc40000011407 */
[----:B0-----:R-:W-:Y:S02]  /*0480*/  I2FP.F32.U32 R9, UR8 ;  /* 0x0000000800097c45 */ /* 0x001fe40008201000 */
[----:B------:R-:W-:-:S03]  /*0490*/  LEA.HI R7, R7, R0, RZ, 0x2 ;  /* 0x0000000007077211 */ /* 0x000fc600078f10ff */
[----:B------:R-:W-:Y:S01]  /*04a0*/  FMUL R9, R9, UR4 ;  /* 0x0000000409097c20 */ /* 0x000fe20008400000 */
[----:B------:R-:W-:Y:S01]  /*04b0*/  LOP3.LUT R7, R7, 0xfffffffc, RZ, 0xc0, !PT ;  /* 0xfffffffc07077812 */ /* 0x000fe200078ec0ff */
[----:B------:R-:W-:Y:S01]  /*04c0*/  VOTEU.ALL UP0, P0 ;  /* 0x00000000003f7886 */ /* 0x000fe20000000000 */
[----:B-1----:R-:W-:Y:S01]  /*04d0*/  I2FP.F32.U32 R3, R4 ;  /* 0x0000000400037245 */ /* 0x002fe20000201000 */
[----:B------:R-:W-:Y:S01]  /*04e0*/  ULDC UR4, c[0x0][0x154] ;  /* 0x0000550000047ab9 */ /* 0x000fe20000000800 */
[----:B------:R-:W-:Y:S01]  /*04f0*/  VOTEU.ALL UP1, P0 ;  /* 0x00000000003f7886 */ /* 0x000fe20000020000 */
[----:B------:R-:W0:Y:S01]  /*0500*/  F2I.U32.TRUNC.NTZ R9, R9 ;  /* 0x0000000900097305 */ /* 0x000e22000020f000 */
[----:B------:R-:W-:Y:S01]  /*0510*/  IMAD.IADD R7, R0, 0x1, -R7 ;  /* 0x0000000100077824 */ /* 0x000fe200078e0a07 */
[----:B------:R-:W1:Y:S01]  /*0520*/  @!UP0 S2UR UR7, SR_CgaCtaId ;  /* 0x00000000000789c3 */ /* 0x000e620000008800 */
[----:B------:R-:W-:Y:S01]  /*0530*/  FMUL R12, R3, UR4 ;  /* 0x00000004030c7c20 */ /* 0x000fe20008400000 */
[----:B------:R-:W-:Y:S01]  /*0540*/  UMOV UR4, 0x20 ;  /* 0x0000002000047882 */ /* 0x000fe20000000000 */
[----:B------:R-:W-:Y:S01]  /*0550*/  IMAD R8, R8, 0x4, R7 ;  /* 0x0000000408087824 */ /* 0x000fe200078e0207 */
[----:B------:R-:W-:Y:S01]  /*0560*/  @!UP0 UMOV UR6, 0x400 ;  /* 0x0000040000068882 */ /* 0x000fe20000000000 */
[----:B------:R-:W-:-:S04]  /*0570*/  @!UP0 UIADD3 UR4, -UR4, 0x100000, URZ ;  /* 0x0010000004048890 */ /* 0x000fc8000fffe13f */
[----:B------:R-:W-:Y:S02]  /*0580*/  @!UP0 USHF.L.U32 UR5, UR4, 0xb, URZ ;  /* 0x0000000b04058899 */ /* 0x000fe4000800063f */
[----:B------:R-:W-:Y:S01]  /*0590*/  @!UP0 USHF.L.U32 UR4, UR4, 0x1, URZ ;  /* 0x0000000104048899 */ /* 0x000fe2000800063f */
[----:B---3--:R-:W-:Y:S01]  /*05a0*/  ISETP.EQ.U32.AND P2, PT, R13, 0x1, PT ;  /* 0x000000010d00780c */ /* 0x008fe20003f42070 */
[----:B------:R-:W3:Y:S01]  /*05b0*/  F2I.U32.TRUNC.NTZ R12, R12 ;  /* 0x0000000c000c7305 */ /* 0x000ee2000020f000 */
[C---:B------:R-:W-:Y:S01]  /*05c0*/  LEA.HI R0, R8.reuse, R8, RZ, 0x1 ;  /* 0x0000000808007211 */ /* 0x040fe200078f08ff */
[----:B------:R-:W5:Y:S01]  /*05d0*/  LDC R7, c[0x0][0x148] ;  /* 0x00005200ff077b82 */ /* 0x000f620000000800 */
[----:B------:R-:W-:Y:S02]  /*05e0*/  IMAD.SHL.U32 R23, R8, 0x4, RZ ;  /* 0x0000000408177824 */ /* 0x000fe400078e00ff */
[----:B------:R-:W-:Y:S01]  /*05f0*/  LOP3.LUT R11, R0, 0xfffffffe, RZ, 0xc0, !PT ;  /* 0xfffffffe000b7812 */ /* 0x000fe200078ec0ff */
[----:B0-----:R-:W-:Y:S01]  /*0600*/  IMAD.MOV R15, RZ, RZ, -R9 ;  /* 0x000000ffff0f7224 */ /* 0x001fe200078e0a09 */
[----:B------:R-:W-:-:S02]  /*0610*/  SHF.R.S32.HI R9, RZ, 0x1f, R2 ;  /* 0x0000001fff097819 */ /* 0x000fc40000011402 */
[----:B------:R-:W-:Y:S01]  /*0620*/  LOP3.LUT R23, R8, 0xc, R23, 0x78, !PT ;  /* 0x0000000c08177812 */ /* 0x000fe200078e7817 */
[----:B--2---:R-:W-:Y:S01]  /*0630*/  IMAD R3, R10, R15, UR8 ;  /* 0x000000080a037e24 */ /* 0x004fe2000f8e020f */
[----:B------:R-:W-:Y:S01]  /*0640*/  LEA.HI R9, R9, R2, RZ, 0x2 ;  /* 0x0000000209097211 */ /* 0x000fe200078f10ff */
[----:B------:R-:W-:-:S03]  /*0650*/  IMAD.IADD R0, R8, 0x1, -R11 ;  /* 0x0000000108007824 */ /* 0x000fc600078e0a0b */
[----:B------:R-:W-:Y:S01]  /*0660*/  LOP3.LUT R9, R9, 0xfffffffc, RZ, 0xc0, !PT ;  /* 0xfffffffc09097812 */ /* 0x000fe200078ec0ff */
[----:B---3--:R-:W-:Y:S01]  /*0670*/  IMAD.MOV R21, RZ, RZ, -R12 ;  /* 0x000000ffff157224 */ /* 0x008fe200078e0a0c */
[----:B------:R-:W-:Y:S01]  /*0680*/  ISETP.NE.AND P4, PT, R0, R3, PT ;  /* 0x000000030000720c */ /* 0x000fe20003f85270 */
[----:B-1----:R-:W-:Y:S02]  /*0690*/  @!UP0 ULEA UR6, UR7, UR6, 0x18 ;  /* 0x0000000607068291 */ /* 0x002fe4000f8ec03f */
[----:B------:R-:W-:Y:S01]  /*06a0*/  IMAD.IADD R0, R2, 0x1, -R9 ;  /* 0x0000000102007824 */ /* 0x000fe200078e0a09 */
[----:B------:R-:W-:Y:S01]  /*06b0*/  VOTEU.ALL UP0, P0 ;  /* 0x00000000003f7886 */ /* 0x000fe20000000000 */
[----:B------:R-:W-:Y:S01]  /*06c0*/  LOP3.LUT P0, RZ, R6, 0x7, RZ, 0xc0, !PT ;  /* 0x0000000706ff7812 */ /* 0x000fe2000780c0ff */
[----:B------:R-:W-:Y:S02]  /*06d0*/  VIADD R6, R5, 0xffffffff ;  /* 0xffffffff05067836 */ /* 0x000fe40000000000 */
[----:B------:R-:W-:Y:S01]  /*06e0*/  ISETP.NE.AND P1, PT, R0, 0x3, PT ;  /* 0x000000030000780c */ /* 0x000fe20003f25270 */
[----:B-----5:R-:W-:Y:S01]  /*06f0*/  IMAD R9, R7, R21, R4 ;  /* 0x0000001507097224 */ /* 0x020fe200078e0204 */
[----:B------:R-:W-:-:S02]  /*0700*/  ISETP.LT.U32.AND P0, PT, R23, 0x2, !P0 ;  /* 0x000000021700780c */ /* 0x000fc40004701070 */
[----:B------:R-:W-:Y:S01]  /*0710*/  ISETP.EQ.OR P1, PT, R0, RZ, !P1 ;  /* 0x000000ff0000720c */ /* 0x000fe20004f22670 */
[----:B------:R-:W0:Y:S02]  /*0720*/  FENCE.VIEW.ASYNC.S ;  /* 0x00000000000073c6 */ /* 0x000e240000000000 */
[----:B0-----:R0:W1:Y:S01]  /*0730*/  @!UP0 SYNCS.EXCH.64 URZ, [UR6+0x70], UR4 ;  /* 0x00007004063f85b2 */ /* 0x0010620008000100 */
[----:B------:R-:W-:Y:S02]  /*0740*/  @P4 LEA.HI R2, R23, R23, RZ, 0x1 ;  /* 0x0000001717024211 */ /* 0x000fe400078f08ff */
[----:B------:R-:W-:Y:S02]  /*0750*/  ISETP.EQ.AND P1, PT, R5, RZ, P1 ;  /* 0x000000ff0500720c */ /* 0x000fe40000f22270 */
[----:B------:R-:W-:Y:S02]  /*0760*/  @P4 SHF.R.S32.HI R2, RZ, 0x1, R2 ;  /* 0x00000001ff024819 */ /* 0x000fe40000011402 */
[----:B------:R-:W-:-:S02]  /*0770*/  ISETP.GE.U32.AND P6, PT, R6, 0x2, PT ;  /* 0x000000020600780c */ /* 0x000fc40003fc6070 */
[----:B------:R-:W-:Y:S02]  /*0780*/  @P4 ISETP.NE.AND P5, PT, R2, R9, PT ;  /* 0x000000090200420c */ /* 0x000fe40003fa5270 */
[----:B------:R-:W-:Y:S02]  /*0790*/  SEL R9, RZ, 0x1, !P0 ;  /* 0x00000001ff097807 */ /* 0x000fe40004000000 */
[----:B------:R-:W-:Y:S02]  /*07a0*/  @P4 SEL R22, RZ, 0x1, P5 ;  /* 0x00000001ff164807 */ /* 0x000fe40002800000 */
[----:B------:R-:W-:Y:S01]  /*07b0*/  SEL R19, RZ, 0x1, !P1 ;  /* 0x00000001ff137807 */ /* 0x000fe20004800000 */
[----:B------:R0:W2:Y:S01]  /*07c0*/  @!UP1 SYNCS.EXCH.64 URZ, [UR6+0x78], UR4 ;  /* 0x00007804063f95b2 */ /* 0x0000a20008000100 */
[----:B------:R-:W-:Y:S01]  /*07d0*/  LOP3.LUT R22, R22, R9, RZ, 0xc0, !PT ;  /* 0x0000000916167212 */ /* 0x000fe200078ec0ff */
[----:B------:R-:W-:Y:S01]  /*07e0*/  NOP ;  /* 0x0000000000007918 */ /* 0x000fe20000000000 */
[----:B------:R-:W-:Y:S01]  /*07f0*/  SEL R19, R19, 0x2, P6 ;  /* 0x0000000213137807 */ /* 0x000fe20003000000 */
[----:B------:R-:W-:Y:S06]  /*0800*/  @!P2 BRA `(.L_x_3) ;  /* 0x000000000008a947 */ /* 0x000fec0003800000 */
[----:B-12-4-:R-:W-:Y:S01]  /*0810*/  UCGABAR_ARV ;  /* 0x00000000000079c7 */ /* 0x016fe20008000000 */
[----:B------:R-:W-:Y:S05]  /*0820*/  BRA `(.L_x_4) ;  /* 0x0000000000047947 */ /* 0x000fea0003800000 */
.L_x_3:
[----:B-12-4-:R-:W-:Y:S01]  /*0830*/  NOP ;  /* 0x0000000000007918 */ /* 0x016fe20000000000 */
.L_x_4:
[----:B------:R-:W1:Y:S01]  /*0840*/  LDC R2, c[0x0][0x65c] ;  /* 0x00019700ff027b82 */ /* 0x000e620000000800 */
[----:B------:R-:W-:Y:S02]  /*0850*/  IMAD.U32 R8, RZ, RZ, UR8 ;  /* 0x00000008ff087e24 */ /* 0x000fe4000f8e00ff */
[----:B------:R-:W-:Y:S01]  /*0860*/  IMAD.MOV.U32 R9, RZ, RZ, RZ ;  /* 0x000000ffff097224 */ /* 0x000fe200078e00ff */
[----:B-1----:R-:W-:-:S04]  /*0870*/  ISETP.NE.AND P1, PT, R2, 0x1, PT ;  /* 0x000000010200780c */ /* 0x002fc80003f25270 */
[----:B------:R-:W-:-:S09]  /*0880*/  P2R R5, PR, RZ, 0x2 ;  /* 0x00000002ff057803 */ /* 0x000fd20000000000 */
[----:B------:R-:W1:Y:S01]  /*0890*/  @P1 LDC R17, c[0x0][0x10] ;  /* 0x00000400ff111b82 */ /* 0x000e620000000800 */
[----:B------:R-:W-:Y:S02]  /*08a0*/  @P1 IMAD.MOV.U32 R5, RZ, RZ, RZ ;  /* 0x000000ffff051224 */ /* 0x000fe400078e00ff */
[----:B------:R-:W-:-:S05]  /*08b0*/  @P1 IMAD.MOV.U32 R13, RZ, RZ, RZ ;  /* 0x000000ffff0d1224 */ /* 0x000fca00078e00ff */
[----:B------:R-:W2:Y:S01]  /*08c0*/  @!P1 LDC R11, c[0x0][0xc] ;  /* 0x00000300ff0b9b82 */ /* 0x000ea20000000800 */
[----:B-1----:R-:W-:-:S04]  /*08d0*/  @P1 IMAD.WIDE.U32 R16, R17, UR8, R4 ;  /* 0x0000000811101c25 */ /* 0x002fc8000f8e0004 */
[----:B------:R-:W-:Y:S02]  /*08e0*/  @P1 IMAD.IADD R17, R17, 0x1, R13 ;  /* 0x0000000111111824 */ /* 0x000fe400078e020d */
[----:B--2---:R-:W-:-:S04]  /*08f0*/  @!P1 IMAD.WIDE.U32 R8, R4, R11, R8 ;  /* 0x0000000b04089225 */ /* 0x004fc800078e0008 */
[----:B------:R-:W-:Y:S02]  /*0900*/  @!P1 IMAD.MOV.U32 R16, RZ, RZ, R8 ;  /* 0x000000ffff109224 */ /* 0x000fe400078e0008 */
[----:B------:R-:W-:Y:S01]  /*0910*/  @!P1 IMAD.MOV.U32 R17, RZ, RZ, R9 ;  /* 0x000000ffff119224 */ /* 0x000fe200078e0009 */
[----:B------:R-:W-:Y:S06]  /*0920*/  @!P2 BRA `(.L_x_5) ;  /* 0x00000000000ca947 */ /* 0x000fec0003800000 */
[----:B------:R-:W-:Y:S01]  /*0930*/  UCGABAR_WAIT ;  /* 0x0000000000007dc7 */ /* 0x000fe20008000000 */
[----:B------:R-:W-:Y:S01]  /*0940*/  CCTL.IVALL ;  /* 0x00000000ff00798f */ /* 0x000fe20002000000 */
[----:B------:R-:W-:Y:S05]  /*0950*/  BRA `(.L_x_6) ;  /* 0x0000000000047947 */ /* 0x000fea0003800000 */
.L_x_5:
[----:B------:R-:W-:Y:S06]  /*0960*/  BAR.SYNC.DEFER_BLOCKING 0x0 ;  /* 0x0000000000007b1d */ /* 0x000fec0000010000 */
.L_x_6:
[----:B------:R-:W-:Y:S05]  /*0970*/  @!P3 BRA `(.L_x_7) ;  /* 0x000000780068b947 */ /* 0x000fea0003800000 */
[----:B------:R-:W-:-:S13]  /*0980*/  ISETP.GT.U32.AND P0, PT, R6, 0x1, PT ;  /* 0x000000010600780c */ /* 0x000fda0003f04070 */
[----:B0-----:R-:W-:Y:S05]  /*0990*/  @P0 EXIT ;  /* 0x000000000000094d */ /* 0x001fea0003800000 */
[----:B------:R-:W-:Y:S01]  /*09a0*/  ULDC.64 UR4, c[0x0][0x650] ;  /* 0x0001940000047ab9 */ /* 0x000fe20000000a00 */
[----:B------:R-:W-:Y:S01]  /*09b0*/  PRMT R0, RZ, 0x7610, R0 ;  /* 0x00007610ff007816 */ /* 0x000fe20000000000 */
[----:B------:R-:W-:Y:S01]  /*09c0*/  IMAD.MOV.U32 R106, RZ, RZ, -0x1 ;  /* 0xffffffffff6a7424 */ /* 0x000fe200078e00ff */
[----:B------:R-:W-:Y:S01]  /*09d0*/  ISETP.GE.U32.AND P0, PT, R16, UR4, PT ;  /* 0x0000000410007c0c */ /* 0x000fe2000bf06070 */
[----:B------:R-:W-:Y:S02]  /*09e0*/  IMAD.MOV.U32 R108, RZ, RZ, -0x1 ;  /* 0xffffffffff6c7424 */ /* 0x000fe400078e00ff */
[----:B------:R-:W-:Y:S01]  /*09f0*/  IMAD.MOV.U32 R107, RZ, RZ, -0x1 ;  /* 0xffffffffff6b7424 */ /* 0x000fe200078e00ff */
[----:B------:R-:W-:-:S13]  /*0a00*/  ISETP.GE.U32.AND.EX P0, PT, R17, UR5, PT, P0 ;  /* 0x0000000511007c0c */ /* 0x000fda000bf06100 */
[----:B------:R-:W-:Y:S05]  /*0a10*/  @P0 BRA `(.L_x_8) ;  /* 0x0000000400280947 */ /* 0x000fea0003800000 */
[----:B------:R-:W0:Y:S01]  /*0a20*/  LDC.64 R24, c[0x0][0x628] ;  /* 0x00018a00ff187b82 */ /* 0x000e220000000a00 */
[----:B------:R-:W-:Y:S02]  /*0a30*/  IMAD.MOV.U32 R8, RZ, RZ, R16 ;  /* 0x000000ffff087224 */ /* 0x000fe400078e0010 */
[----:B------:R-:W-:-:S05]  /*0a40*/  IMAD.MOV.U32 R9, RZ, RZ, R17 ;  /* 0x000000ffff097224 */ /* 0x000fca00078e0011 */
[----:B------:R-:W1:Y:S08]  /*0a50*/  LDC R0, c[0x0][0x630] ;  /* 0x00018c00ff007b82 */ /* 0x000e700000000800 */
[----:B------:R-:W2:Y:S01]  /*0a60*/  LDC.64 R26, c[0x0][0x620] ;  /* 0x00018800ff1a7b82 */ /* 0x000ea20000000a00 */
[----:B0-----:R-:W-:-:S04]  /*0a70*/  ISETP.NE.U32.AND P0, PT, R24, RZ, PT ;  /* 0x000000ff1800720c */ /* 0x001fc80003f05070 */
[----:B------:R-:W-:-:S13]  /*0a80*/  ISETP.NE.AND.EX P0, PT, R25, RZ, PT, P0 ;  /* 0x000000ff1900720c */ /* 0x000fda0003f05300 */
[----:B-12---:R-:W-:Y:S05]  /*0a90*/  @!P0 BRA `(.L_x_9) ;  /* 0x0000000000288947 */ /* 0x006fea0003800000 */
[----:B------:R-:W0:Y:S02]  /*0aa0*/  LDC R13, c[0x0][0x634] ;  /* 0x00018d00ff0d7b82 */ /* 0x000e240000000800 */
[----:B0-----:R-:W-:-:S05]  /*0ab0*/  IADD3 R13, P0, R16, R13, RZ ;  /* 0x0000000d100d7210 */ /* 0x001fca0007f1e0ff */
[----:B------:R-:W-:-:S04]  /*0ac0*/  IMAD.X R15, RZ, RZ, R17, P0 ;  /* 0x000000ffff0f7224 */ /* 0x000fc800000e0611 */
[----:B------:R-:W-:-:S04]  /*0ad0*/  IMAD.WIDE.U32 R8, R15, R24, RZ ;  /* 0x000000180f087225 */ /* 0x000fc800078e00ff */
[----:B------:R-:W-:-:S04]  /*0ae0*/  IMAD.WIDE.U32 R10, P0, R13, R25, R8 ;  /* 0x000000190d0a7225 */ /* 0x000fc80007800008 */
[----:B------:R-:W-:-:S04]  /*0af0*/  IMAD.WIDE.U32 R8, R13, R24, RZ ;  /* 0x000000180d087225 */ /* 0x000fc800078e00ff */
[----:B------:R-:W-:Y:S01]  /*0b00*/  IMAD.X R13, RZ, RZ, RZ, P0 ;  /* 0x000000ffff0d7224 */ /* 0x000fe200000e06ff */
[----:B------:R-:W-:Y:S01]  /*0b10*/  IADD3 RZ, P0, R9, R10, RZ ;  /* 0x0000000a09ff7210 */ /* 0x000fe20007f1e0ff */
[----:B------:R-:W-:-:S04]  /*0b20*/  IMAD.MOV.U32 R12, RZ, RZ, R11 ;  /* 0x000000ffff0c7224 */ /* 0x000fc800078e000b */
[----:B------:R-:W-:-:S08]  /*0b30*/  IMAD.WIDE.U32.X R8, R15, R25, R12, P0 ;  /* 0x000000190f087225 */ /* 0x000fd000000e040c */
.L_x_9:
[----:B------:R-:W0:Y:S01]  /*0b40*/  LDC.64 R24, c[0x0][0x640] ;  /* 0x00019000ff187b82 */ /* 0x000e220000000a00 */
[-CC-:B------:R-:W-:Y:S01]  /*0b50*/  SHF.R.U64 R107, R8, R0.reuse, R9.reuse ;  /* 0x00000000086b7219 */ /* 0x180fe20000001209 */
[----:B------:R-:W-:Y:S01]  /*0b60*/  IMAD R30, R7, R21, R4 ;  /* 0x00000015071e7224 */ /* 0x000fe200078e0204 */
[----:B------:R-:W-:Y:S01]  /*0b70*/  SHF.R.U32.HI R0, RZ, R0, R9 ;  /* 0x00000000ff007219 */ /* 0x000fe20000011609 */
[----:B------:R-:W-:Y:S01]  /*0b80*/  IMAD.MOV.U32 R21, RZ, RZ, 0x1 ;  /* 0x00000001ff157424 */ /* 0x000fe200078e00ff */
[----:B------:R-:W-:-:S03]  /*0b90*/  IADD3 R5, P0, RZ, -R107, RZ ;  /* 0x8000006bff057210 */ /* 0x000fc60007f1e0ff */
[----:B------:R-:W1:Y:S02]  /*0ba0*/  LDC R6, c[0x0][0x618] ;  /* 0x00018600ff067b82 */ /* 0x000e640000000800 */
[----:B------:R-:W-:-:S04]  /*0bb0*/  IMAD.X R9, RZ, RZ, ~R0, P0 ;  /* 0x000000ffff097224 */ /* 0x000fc800000e0e00 */
[-C--:B------:R-:W-:Y:S02]  /*0bc0*/  IMAD R0, R9, R26.reuse, RZ ;  /* 0x0000001a09007224 */ /* 0x080fe400078e02ff */
[----:B------:R-:W2:Y:S01]  /*0bd0*/  LDC R11, c[0x0][0x608] ;  /* 0x00018200ff0b7b82 */ /* 0x000ea20000000800 */
[----:B------:R-:W-:-:S04]  /*0be0*/  IMAD.WIDE.U32 R8, R5, R26, R16 ;  /* 0x0000001a05087225 */ /* 0x000fc800078e0010 */
[----:B------:R-:W-:-:S03]  /*0bf0*/  IMAD R5, R5, R27, R0 ;  /* 0x0000001b05057224 */ /* 0x000fc600078e0200 */
[----:B------:R-:W3:Y:S01]  /*0c00*/  LDC R12, c[0x0][0x658] ;  /* 0x00019600ff0c7b82 */ /* 0x000ee20000000800 */
[----:B0-----:R-:W-:Y:S01]  /*0c10*/  ISETP.NE.U32.AND P0, PT, R24, RZ, PT ;  /* 0x000000ff1800720c */ /* 0x001fe20003f05070 */
[----:B------:R-:W-:Y:S02]  /*0c20*/  IMAD.IADD R5, R9, 0x1, R5 ;  /* 0x0000000109057824 */ /* 0x000fe400078e0205 */
[----:B------:R-:W-:Y:S01]  /*0c30*/  IMAD.MOV.U32 R9, RZ, RZ, -0x1 ;  /* 0xffffffffff097424 */ /* 0x000fe200078e00ff */
[----:B------:R-:W-:-:S03]  /*0c40*/  ISETP.NE.AND.EX P0, PT, R25, RZ, PT, P0 ;  /* 0x000000ff1900720c */ /* 0x000fc60003f05300 */
[----:B------:R-:W0:Y:S01]  /*0c50*/  LDC R15, c[0x0][0x600] ;  /* 0x00018000ff0f7b82 */ /* 0x000e220000000800 */
[-CC-:B-1----:R-:W-:Y:S02]  /*0c60*/  SHF.R.U64 R13, R8, R6.reuse, R5.reuse ;  /* 0x00000006080d7219 */ /* 0x182fe40000001205 */
[----:B------:R-:W-:-:S05]  /*0c70*/  SHF.R.U32.HI R0, RZ, R6, R5 ;  /* 0x00000006ff007219 */ /* 0x000fca0000011605 */
[----:B------:R-:W1:Y:S01]  /*0c80*/  LDC R14, c[0x0][0x648] ;  /* 0x00019200ff0e7b82 */ /* 0x000e620000000800 */
[-CC-:B--2---:R-:W-:Y:S02]  /*0c90*/  SHF.R.U64 R27, R13, R11.reuse, R0.reuse ;  /* 0x0000000b0d1b7219 */ /* 0x184fe40000001200 */
[----:B------:R-:W-:-:S05]  /*0ca0*/  SHF.R.U32.HI R5, RZ, R11, R0 ;  /* 0x0000000bff057219 */ /* 0x000fca0000011600 */
[----:B------:R-:W2:Y:S01]  /*0cb0*/  LDC R20, c[0x0][0x638] ;  /* 0x00018e00ff147b82 */ /* 0x000ea20000000800 */
[-CC-:B---3--:R-:W-:Y:S02]  /*0cc0*/  SHF.R.U64 R28, R27, R12.reuse, R5.reuse ;  /* 0x0000000c1b1c7219 */ /* 0x188fe40000001205 */
[-C--:B------:R-:W-:Y:S02]  /*0cd0*/  SHF.L.U32 R0, R9, R12.reuse, RZ ;  /* 0x0000000c09007219 */ /* 0x080fe400000006ff */
[----:B------:R-:W-:Y:S01]  /*0ce0*/  SHF.R.U32.HI R5, RZ, R12, R5 ;  /* 0x0000000cff057219 */ /* 0x000fe20000011605 */
[----:B------:R-:W-:Y:S01]  /*0cf0*/  IMAD.MOV.U32 R4, RZ, RZ, R28 ;  /* 0x000000ffff047224 */ /* 0x000fe200078e001c */
[----:B------:R-:W-:Y:S01]  /*0d00*/  LOP3.LUT R10, RZ, R0, RZ, 0x33, !PT ;  /* 0x00000000ff0a7212 */ /* 0x000fe200078e33ff */
[----:B------:R-:W3:Y:S01]  /*0d10*/  LDC R26, c[0x0][0x610] ;  /* 0x00018400ff1a7b82 */ /* 0x000ee20000000800 */
[----:B------:R-:W-:Y:S05]  /*0d20*/  @!P0 BRA `(.L_x_10) ;  /* 0x0000000000288947 */ /* 0x000fea0003800000 */
[----:B------:R-:W4:Y:S02]  /*0d30*/  LDC R9, c[0x0][0x64c] ;  /* 0x00019300ff097b82 */ /* 0x000f240000000800 */
[----:B----4-:R-:W-:-:S05]  /*0d40*/  IADD3 R9, P0, R28, R9, RZ ;  /* 0x000000091c097210 */ /* 0x010fca0007f1e0ff */
        /* <DEDUP_REMOVED lines=8> */
.L_x_10:
[----:B-1----:R-:W-:Y:S01]  /*0dd0*/  SHF.R.U64 R4, R4, R14, R5 ;  /* 0x0000000e04047219 */ /* 0x002fe20000001205 */
[----:B0-----:R-:W-:Y:S01]  /*0de0*/  VIADD R6, R15, 0xffffffff ;  /* 0xffffffff0f067836 */ /* 0x001fe20000000000 */
[----:B------:R-:W-:Y:S02]  /*0df0*/  SHF.L.U32 R0, R21, R12, RZ ;  /* 0x0000000c15007219 */ /* 0x000fe400000006ff */
[----:B------:R-:W-:Y:S01]  /*0e00*/  LOP3.LUT R5, R27, R10, RZ, 0xc0, !PT ;  /* 0x0000000a1b057212 */ /* 0x000fe200078ec0ff */
[----:B------:R-:W-:Y:S01]  /*0e10*/  IMAD.MOV R7, RZ, RZ, -R4 ;  /* 0x000000ffff077224 */ /* 0x000fe200078e0a04 */
[----:B------:R-:W-:Y:S02]  /*0e20*/  SEL R3, R3, R30, !P1 ;  /* 0x0000001e03037207 */ /* 0x000fe40004800000 */
[----:B------:R-:W-:Y:S01]  /*0e30*/  LOP3.LUT R6, R13, R6, RZ, 0xc0, !PT ;  /* 0x000000060d067212 */ /* 0x000fe200078ec0ff */
[----:B------:R-:W-:Y:S02]  /*0e40*/  IMAD R4, R0, R4, R5 ;  /* 0x0000000400047224 */ /* 0x000fe400078e0205 */
[----:B--2---:R-:W-:-:S02]  /*0e50*/  IMAD R0, R7, R20, R28 ;  /* 0x0000001407007224 */ /* 0x004fc400078e021c */
[----:B---3--:R-:W-:Y:S02]  /*0e60*/  IMAD R3, R4, R26, R3 ;  /* 0x0000001a04037224 */ /* 0x008fe400078e0203 */
[----:B------:R-:W-:Y:S02]  /*0e70*/  IMAD R106, R0, R15, R6 ;  /* 0x0000000f006a7224 */ /* 0x000fe400078e0206 */
[----:B------:R-:W-:-:S03]  /*0e80*/  IMAD.MOV.U32 R4, RZ, RZ, 0x1 ;  /* 0x00000001ff047424 */ /* 0x000fc600078e00ff */
[----:B------:R-:W-:Y:S02]  /*0e90*/  SEL R108, R106, R3, !P1 ;  /* 0x000000036a6c7207 */ /* 0x000fe40004800000 */
[----:B------:R-:W-:Y:S02]  /*0ea0*/  PRMT R0, R4, 0x7610, R0 ;  /* 0x0000761004007816 */ /* 0x000fe40000000000 */
[----:B------:R-:W-:-:S07]  /*0eb0*/  SEL R106, R3, R106, !P1 ;  /* 0x0000006a036a7207 */ /* 0x000fce0004800000 */
.L_x_8:
[----:B------:R-:W-:-:S08]  /*0ec0*/  NOP ;  /* 0x0000000000007918 */ /* 0x000fd00000000000 */
[----:B------:R-:W0:Y:S02]  /*0ed0*/  USETMAXREG.TRY_ALLOC.CTAPOOL UP0, 0xe8 ;  /* 0x000000e8000079c8 */ /* 0x000e240008000600 */
[----:B0-----:R-:W-:-:S13]  /*0ee0*/  PLOP3.LUT P0, PT, PT, PT, UP0, 0x80, 0x0 ;  /* 0x000000000000781c */ /* 0x001fda0003f0f008 */
[----:B------:R-:W-:Y:S05]  /*0ef0*/  @!P0 BRA `(.L_x_8) ;  /* 0xfffffffc00f08947 */ /* 0x000fea000383ffff */
[----:B------:R-:W-:Y:S01]  /*0f00*/  ULDC.64 UR4, c[0x0][0x598] ;  /* 0x0001660000047ab9 */ /* 0x000fe20000000a00 */
[----:B------:R-:W-:Y:S01]  /*0f10*/  ULDC.64 UR36, c[0x0][0x208] ;  /* 0x0000820000247ab9 */ /* 0x000fe20000000a00 */
[----:B------:R-:W-:-:S04]  /*0f20*/  ISETP.NE.U32.AND P0, PT, RZ, UR4, PT ;  /* 0x00000004ff007c0c */ /* 0x000fc8000bf05070 */
[----:B------:R-:W-:-:S13]  /*0f30*/  ISETP.NE.AND.EX P0, PT, RZ, UR5, PT, P0 ;  /* 0x00000005ff007c0c */ /* 0x000fda000bf05300 */
[----:B------:R-:W-:Y:S05]  /*0f40*/  @!P0 BRA `(.L_x_11) ;  /* 0x00000000001c8947 */ /* 0x000fea0003800000 */
[----:B------:R-:W0:Y:S02]  /*0f50*/  LDC.64 R4, c[0x0][0x598] ;  /* 0x00016600ff047b82 */ /* 0x000e240000000a00 */
[----:B0-----:R-:W2:Y:S02]  /*0f60*/  LDG.E.64 R4, desc[UR36][R4.64] ;  /* 0x0000002404047981 */ /* 0x001ea4000c1e1b00 */
[----:B--2---:R-:W-:-:S04]  /*0f70*/  ISETP.NE.U32.AND P0, PT, R4, RZ, PT ;  /* 0x000000ff0400720c */ /* 0x004fc80003f05070 */
[----:B------:R-:W-:-:S13]  /*0f80*/  ISETP.NE.AND.EX P0, PT, R5, RZ, PT, P0 ;  /* 0x000000ff0500720c */ /* 0x000fda0003f05300 */
[----:B------:R-:W-:Y:S05]  /*0f90*/  @!P0 BRA `(.L_x_11) ;  /* 0x0000000000088947 */ /* 0x000fea0003800000 */
[----:B------:R0:W5:Y:S01]  /*0fa0*/  LD.E R104, desc[UR36][R4.64] ;  /* 0x0000002404687980 */ /* 0x000162000c101900 */
[----:B------:R-:W-:Y:S05]  /*0fb0*/  BRA `(.L_x_12) ;  /* 0x0000000000247947 */ /* 0x000fea0003800000 */
.L_x_11:
[----:B------:R-:W-:Y:S02]  /*0fc0*/  ULDC.64 UR4, c[0x0][0x588] ;  /* 0x0001620000047ab9 */ /* 0x000fe40000000a00 */
[----:B------:R-:W-:-:S04]  /*0fd0*/  ISETP.NE.U32.AND P0, PT, RZ, UR4, PT ;  /* 0x00000004ff007c0c */ /* 0x000fc8000bf05070 */
[----:B------:R-:W-:-:S13]  /*0fe0*/  ISETP.NE.AND.EX P0, PT, RZ, UR5, PT, P0 ;  /* 0x00000005ff007c0c */ /* 0x000fda000bf05300 */
[----:B------:R-:W-:Y:S05]  /*0ff0*/  @!P0 BRA `(.L_x_13) ;  /* 0x00000000000c8947 */ /* 0x000fea0003800000 */
[----:B------:R-:W0:Y:S02]  /*1000*/  LDC.64 R104, c[0x0][0x588] ;  /* 0x00016200ff687b82 */ /* 0x000e240000000a00 */
[----:B0-----:R1:W5:Y:S01]  /*1010*/  LDG.E R104, desc[UR36][R104.64] ;  /* 0x0000002468687981 */ /* 0x001362000c1e1900 */
[----:B------:R-:W-:Y:S05]  /*1020*/  BRA `(.L_x_12) ;  /* 0x0000000000087947 */ /* 0x000fea0003800000 */
.L_x_13:
[----:B------:R-:W-:Y:S02]  /*1030*/  ULDC UR4, c[0x0][0x580] ;  /* 0x0001600000047ab9 */ /* 0x000fe40000000800 */
[----:B------:R-:W-:-:S07]  /*1040*/  IMAD.U32 R104, RZ, RZ, UR4 ;  /* 0x00000004ff687e24 */ /* 0x000fce000f8e00ff */
.L_x_12:
[----:B------:R-:W-:Y:S02]  /*1050*/  ULDC.64 UR4, c[0x0][0x5a0] ;  /* 0x0001680000047ab9 */ /* 0x000fe40000000a00 */
[----:B------:R-:W-:-:S04]  /*1060*/  ISETP.NE.U32.AND P0, PT, RZ, UR4, PT ;  /* 0x00000004ff007c0c */ /* 0x000fc8000bf05070 */
[----:B------:R-:W-:-:S13]  /*1070*/  ISETP.NE.AND.EX P0, PT, RZ, UR5, PT, P0 ;  /* 0x00000005ff007c0c */ /* 0x000fda000bf05300 */
[----:B------:R-:W-:Y:S05]  /*1080*/  @!P0 BRA `(.L_x_14) ;  /* 0x00000000001c8947 */ /* 0x000fea0003800000 */
[----:B0-----:R-:W0:Y:S02]  /*1090*/  LDC.64 R4, c[0x0][0x5a0] ;  /* 0x00016800ff047b82 */ /* 0x001e240000000a00 */
[----:B0-----:R-:W2:Y:S02]  /*10a0*/  LDG.E.64 R4, desc[UR36][R4.64] ;  /* 0x0000002404047981 */ /* 0x001ea4000c1e1b00 */
[----:B--2---:R-:W-:-:S04]  /*10b0*/  ISETP.NE.U32.AND P0, PT, R4, RZ, PT ;  /* 0x000000ff0400720c */ /* 0x004fc80003f05070 */
[----:B------:R-:W-:-:S13]  /*10c0*/  ISETP.NE.AND.EX P0, PT, R5, RZ, PT, P0 ;  /* 0x000000ff0500720c */ /* 0x000fda0003f05300 */
[----:B------:R-:W-:Y:S05]  /*10d0*/  @!P0 BRA `(.L_x_14) ;  /* 0x0000000000088947 */ /* 0x000fea0003800000 */
[----:B-1----:R0:W5:Y:S01]  /*10e0*/  LD.E R105, desc[UR36][R4.64] ;  /* 0x0000002404697980 */ /* 0x002162000c101900 */
[----:B------:R-:W-:Y:S05]  /*10f0*/  BRA `(.L_x_15) ;  /* 0x0000000000247947 */ /* 0x000fea0003800000 */
.L_x_14:
[----:B------:R-:W-:Y:S02]  /*1100*/  ULDC.64 UR4, c[0x0][0x590] ;  /* 0x0001640000047ab9 */ /* 0x000fe40000000a00 */
[----:B------:R-:W-:-:S04]  /*1110*/  ISETP.NE.U32.AND P0, PT, RZ, UR4, PT ;  /* 0x00000004ff007c0c */ /* 0x000fc8000bf05070 */
[----:B------:R-:W-:-:S13]  /*1120*/  ISETP.NE.AND.EX P0, PT, RZ, UR5, PT, P0 ;  /* 0x00000005ff007c0c */ /* 0x000fda000bf05300 */
[----:B------:R-:W-:Y:S05]  /*1130*/  @!P0 BRA `(.L_x_16) ;  /* 0x00000000000c8947 */ /* 0x000fea0003800000 */
[----:B0-----:R-:W1:Y:S02]  /*1140*/  LDC.64 R4, c[0x0][0x590] ;  /* 0x00016400ff047b82 */ /* 0x001e640000000a00 */
[----:B-1----:R1:W5:Y:S01]  /*1150*/  LDG.E R105, desc[UR36][R4.64] ;  /* 0x0000002404697981 */ /* 0x002362000c1e1900 */
[----:B------:R-:W-:Y:S05]  /*1160*/  BRA `(.L_x_15) ;  /* 0x0000000000087947 */ /* 0x000fea0003800000 */
.L_x_16:
[----:B------:R-:W-:Y:S02]  /*1170*/  ULDC UR4, c[0x0][0x584] ;  /* 0x0001610000047ab9 */ /* 0x000fe40000000800 */
[----:B-1----:R-:W-:-:S07]  /*1180*/  IMAD.U32 R105, RZ, RZ, UR4 ;  /* 0x00000004ff697e24 */ /* 0x002fce000f8e00ff */
.L_x_15:
[----:B------:R-:W-:-:S13]  /*1190*/  LOP3.LUT P0, RZ, R0, 0xff, RZ, 0xc0, !PT ;  /* 0x000000ff00ff7812 */ /* 0x000fda000780c0ff */
[----:B------:R-:W-:Y:S05]  /*11a0*/  @!P0 EXIT ;  /* 0x000000000000894d */ /* 0x000fea0003800000 */
[----:B------:R-:W-:Y:S01]  /*11b0*/  ULDC UR4, c[0x0][0x28c] ;  /* 0x0000a30000047ab9 */ /* 0x000fe20000000800 */
[----:B------:R-:W-:Y:S01]  /*11c0*/  LOP3.LUT R112, R19, 0x1, RZ, 0xfc, !PT ;  /* 0x0000000113707812 */ /* 0x000fe200078efcff */
[----:B------:R-:W-:Y:S01]  /*11d0*/  UIADD3 UR4, UR4, 0x3f, URZ ;  /* 0x0000003f04047890 */ /* 0x000fe2000fffe03f */
[----:B------:R-:W-:Y:S01]  /*11e0*/  UMOV UR38, URZ ;  /* 0x0000003f00267c82 */ /* 0x000fe20008000000 */
[----:B------:R-:W-:Y:S02]  /*11f0*/  UMOV UR39, URZ ;  /* 0x0000003f00277c82 */ /* 0x000fe40008000000 */
[----:B------:R-:W-:-:S04]  /*1200*/  USHF.R.S32.HI UR5, URZ, 0x1f, UR4 ;  /* 0x0000001f3f057899 */ /* 0x000fc80008011404 */
[----:B------:R-:W-:-:S04]  /*1210*/  ULEA.HI UR5, UR5, UR4, URZ, 0x6 ;  /* 0x0000000405057291 */ /* 0x000fc8000f8f303f */
[----:B------:R-:W-:-:S12]  /*1220*/  USHF.R.S32.HI UR40, URZ, 0x6, UR5 ;  /* 0x000000063f287899 */ /* 0x000fd80008011405 */
.L_x_196:
[----:B------:R-:W-:Y:S01]  /*1230*/  LOP3.LUT R0, R18, 0x80, RZ, 0xc0, !PT ;  /* 0x0000008012007812 */ /* 0x000fe200078ec0ff */
[----:B--2---:R-:W2:Y:S01]  /*1240*/  S2UR UR7, SR_CgaCtaId ;  /* 0x00000000000779c3 */ /* 0x004ea20000008800 */
[----:B------:R-:W-:Y:S02]  /*1250*/  UMOV UR6, 0x400 ;  /* 0x0000040000067882 */ /* 0x000fe40000000000 */
[----:B------:R-:W-:-:S06]  /*1260*/  SHF.R.U32.HI R0, RZ, 0x7, R0 ;  /* 0x00000007ff007819 */ /* 0x000fcc0000011600 */
[----:B---3--:R-:W3:Y:S01]  /*1270*/  SHFL.IDX PT, R0, R0, RZ, 0x1f ;  /* 0x00001fff00007589 */ /* 0x008ee200000e0000 */
[----:B--2---:R-:W-:Y:S01]  /*1280*/  ULEA UR42, UR7, UR6, 0x18 ;  /* 0x00000006072a7291 */ /* 0x004fe2000f8ec03f */
[----:B---3--:R-:W-:-:S13]  /*1290*/  R2UR UR4, R0 ;  /* 0x00000000000472ca */ /* 0x008fda00000e0000 */
[----:B------:R-:W-:-:S04]  /*12a0*/  ULEA.HI UR5, UR4, UR4, URZ, 0x1 ;  /* 0x0000000404057291 */ /* 0x000fc8000f8f083f */
[----:B------:R-:W-:-:S04]  /*12b0*/  ULOP3.LUT UR5, UR5, 0x7fffe, URZ, 0xc0, !UPT ;  /* 0x0007fffe05057892 */ /* 0x000fc8000f8ec03f */
[----:B------:R-:W-:-:S03]  /*12c0*/  UIADD3 UR5, UR4, -UR5, URZ ;  /* 0x8000000504057290 */ /* 0x000fc6000fffe03f */
[----:B------:R-:W-:Y:S01]  /*12d0*/  ULDC UR4, c[0x0][0x28c] ;  /* 0x0000a30000047ab9 */ /* 0x000fe20000000800 */
[----:B------:R-:W-:Y:S01]  /*12e0*/  ULEA UR5, UR5, UR42, 0xd ;  /* 0x0000002a05057291 */ /* 0x000fe2000f8e683f */
[----:B------:R-:W-:-:S03]  /*12f0*/  ISETP.LT.AND P0, PT, RZ, UR4, PT ;  /* 0x00000004ff007c0c */ /* 0x000fc6000bf01270 */
[----:B------:R-:W-:-:S04]  /*1300*/  UIADD3 UR5, UR5, 0x180, URZ ;  /* 0x0000018005057890 */ /* 0x000fc8000fffe03f */
[----:B------:R-:W-:-:S04]  /*1310*/  USHF.R.U32.HI UR5, URZ, 0x4, UR5 ;  /* 0x000000043f057899 */ /* 0x000fc80008011605 */
[----:B------:R-:W-:Y:S02]  /*1320*/  ULOP3.LUT UR41, UR5, 0x3fff, URZ, 0xc0, !UPT ;  /* 0x00003fff05297892 */ /* 0x000fe4000f8ec03f */
[----:B-1--45:R-:W-:Y:S10]  /*1330*/  @P0 BRA `(.L_x_17) ;  /* 0x0000000000400947 */ /* 0x032ff40003800000 */
[----:B------:R-:W-:Y:S01]  /*1340*/  MOV R0, 0x0 ;  /* 0x0000000000007802 */ /* 0x000fe20000000f00 */
[----:B------:R-:W-:Y:S01]  /*1350*/  ULDC.64 UR4, c[0x4][0x68] ;  /* 0x01001a0000047ab9 */ /* 0x000fe20000000a00 */
[----:B------:R-:W-:Y:S01]  /*1360*/  ULDC.64 UR6, c[0x4][0x8] ;  /* 0x0100020000067ab9 */ /* 0x000fe20000000a00 */
[----:B01----:R-:W-:Y:S01]  /*1370*/  IMAD.U32 R4, RZ, RZ, UR4 ;  /* 0x00000004ff047e24 */ /* 0x003fe2000f8e00ff */
[----:B------:R0:W1:Y:S01]  /*1380*/  LDC.64 R14, c[0x4][R0] ;  /* 0x01000000000e7b82 */ /* 0x0000620000000a00 */
[----:B------:R-:W-:Y:S01]  /*1390*/  IMAD.U32 R5, RZ, RZ, UR5 ;  /* 0x00000005ff057e24 */ /* 0x000fe2000f8e00ff */
[----:B------:R-:W-:Y:S01]  /*13a0*/  ULDC.64 UR4, c[0x4][0x70] ;  /* 0x01001c0000047ab9 */ /* 0x000fe20000000a00 */
[----:B------:R-:W-:Y:S02]  /*13b0*/  IMAD.U32 R10, RZ, RZ, UR6 ;  /* 0x00000006ff0a7e24 */ /* 0x000fe4000f8e00ff */
[----:B------:R-:W-:Y:S02]  /*13c0*/  IMAD.U32 R6, RZ, RZ, UR4 ;  /* 0x00000004ff067e24 */ /* 0x000fe4000f8e00ff */
[----:B------:R-:W-:-:S02]  /*13d0*/  IMAD.U32 R7, RZ, RZ, UR5 ;  /* 0x00000005ff077e24 */ /* 0x000fc4000f8e00ff */
[----:B------:R-:W-:Y:S02]  /*13e0*/  IMAD.U32 R11, RZ, RZ, UR7 ;  /* 0x00000007ff0b7e24 */ /* 0x000fe4000f8e00ff */
[----:B------:R-:W-:Y:S02]  /*13f0*/  IMAD.MOV.U32 R8, RZ, RZ, 0x1e1 ;  /* 0x000001e1ff087424 */ /* 0x000fe400078e00ff */
[----:B------:R-:W-:Y:S02]  /*1400*/  IMAD.MOV.U32 R12, RZ, RZ, 0x1 ;  /* 0x00000001ff0c7424 */ /* 0x000fe400078e00ff */
[----:B0-----:R-:W-:-:S07]  /*1410*/  IMAD.MOV.U32 R13, RZ, RZ, RZ ;  /* 0x000000ffff0d7224 */ /* 0x001fce00078e00ff */
[----:B------:R-:W-:-:S07]  /*1420*/  LEPC R20, `(.L_x_17) ;  /* 0x000000001014794e */ /* 0x000fce0000000000 */
[----:B-1---5:R-:W-:Y:S05]  /*1430*/  CALL.ABS.NOINC R14 ;  /* 0x000000000e007343 */ /* 0x022fea0003c00000 */
.L_x_17:
[----:B------:R-:W-:-:S13]  /*1440*/  ISETP.NE.AND P0, PT, R112, 0x3, PT ;  /* 0x000000037000780c */ /* 0x000fda0003f05270 */
[----:B------:R-:W-:Y:S05]  /*1450*/  @!P0 BRA `(.L_x_18) ;  /* 0x0000000000048947 */ /* 0x000fea0003800000 */
[----:B------:R-:W-:Y:S01]  /*1460*/  BPT.TRAP 0x1 ;  /* 0x000000040000795c */ /* 0x000fe20000300000 */
.L_x_18:
[----:B------:R-:W-:Y:S02]  /*1470*/  IMAD.U32 R3, RZ, RZ, UR39 ;  /* 0x00000027ff037e24 */ /* 0x000fe4000f8e00ff */
[----:B------:R-:W-:-:S03]  /*1480*/  IMAD.U32 R0, RZ, RZ, UR38 ;  /* 0x00000026ff007e24 */ /* 0x000fc6000f8e00ff */
[----:B------:R-:W-:Y:S02]  /*1490*/  LEA R3, R3, UR42, 0x3 ;  /* 0x0000002a03037c11 */ /* 0x000fe4000f8e18ff */
[----:B------:R-:W-:-:S04]  /*14a0*/  SHF.L.U32 R0, R0, 0x1f, RZ ;  /* 0x0000001f00007819 */ /* 0x000fc800000006ff */
[----:B------:R2:W3:Y:S01]  /*14b0*/  SYNCS.PHASECHK.TRANS64.TRYWAIT P1, [R3+URZ], R0 ;  /* 0x00000000030075a7 */ /* 0x0004e2000802017f */
[----:B------:R-:W-:Y:S05]  /*14c0*/  @!P0 BRA `(.L_x_19) ;  /* 0x0000000000048947 */ /* 0x000fea0003800000 */
[----:B------:R-:W-:Y:S01]  /*14d0*/  BPT.TRAP 0x1 ;  /* 0x000000040000795c */ /* 0x000fe20000300000 */
.L_x_19:
[----:B---3--:R-:W-:Y:S05]  /*14e0*/  @P1 BRA `(.L_x_20) ;  /* 0x0000000000081947 */ /* 0x008fea0003800000 */
[----:B------:R-:W3:Y:S02]  /*14f0*/  SYNCS.PHASECHK.TRANS64.TRYWAIT P1, [R3+URZ], R0 ;  /* 0x00000000030075a7 */ /* 0x000ee4000802017f */
[----:B---3--:R-:W-:Y:S05]  /*1500*/  @!P1 BRA `(.L_x_21) ;  /* 0x0000008400309947 */ /* 0x008fea0003800000 */
.L_x_20:
[----:B------:R-:W-:-:S04]  /*1510*/  UISETP.LT.AND UP0, UPT, UR40, 0x1, UPT ;  /* 0x000000012800788c */ /* 0x000fc8000bf01270 */
[----:B------:R-:W-:-:S04]  /*1520*/  USEL UR4, UR40, 0x1, UP0 ;  /* 0x0000000128047887 */ /* 0x000fc80008000000 */
[----:B------:R-:W-:-:S06]  /*1530*/  UIADD3 UR4, UR40, -UR4, URZ ;  /* 0x8000000428047290 */ /* 0x000fcc000fffe03f */
[----:B--23--:R-:W-:Y:S01]  /*1540*/  IMAD.U32 R0, RZ, RZ, UR4 ;  /* 0x00000004ff007e24 */ /* 0x00cfe2000f8e00ff */
[----:B------:R-:W-:Y:S05]  /*1550*/  WARPSYNC.ALL ;  /* 0x0000000000007948 */ /* 0x000fea0003800000 */
[----:B------:R-:W-:Y:S01]  /*1560*/  ISETP.GE.AND P1, PT, R0, 0x1, PT ;  /* 0x000000010000780c */ /* 0x000fe20003f26270 */
[----:B------:R-:W-:Y:S01]  /*1570*/  UIADD3 UR4, UR42, 0x18180, URZ ;  /* 0x000181802a047890 */ /* 0x000fe2000fffe03f */
[----:B------:R-:W-:Y:S01]  /*1580*/  WARPGROUP.ARRIVE ;  /* 0x00000000000079c5 */ /* 0x000fe20000000000 */
[----:B------:R-:W-:Y:S01]  /*1590*/  UMOV UR9, 0x40000040 ;  /* 0x4000004000097882 */ /* 0x000fe20000000000 */
[----:B------:R-:W-:Y:S01]  /*15a0*/  UMOV UR11, 0x40000040 ;  /* 0x40000040000b7882 */ /* 0x000fe20000000000 */
[----:B------:R-:W-:-:S02]  /*15b0*/  USHF.R.U32.HI UR5, URZ, 0x4, UR4 ;  /* 0x000000043f057899 */ /* 0x000fc40008011604 */
[----:B------:R-:W-:Y:S02]  /*15c0*/  ULOP3.LUT UR4, UR41, 0x10000, URZ, 0xfc, !UPT ;  /* 0x0001000029047892 */ /* 0x000fe4000f8efc3f */
[----:B------:R-:W-:Y:S02]  /*15d0*/  ULOP3.LUT UR5, UR5, 0x3fff, URZ, 0xc0, !UPT ;  /* 0x00003fff05057892 */ /* 0x000fe4000f8ec03f */
[----:B------:R-:W-:Y:S02]  /*15e0*/  ULEA UR8, UR39, UR4, 0xa ;  /* 0x0000000427087291 */ /* 0x000fe4000f8e503f */
[----:B------:R-:W-:Y:S01]  /*15f0*/  ULOP3.LUT UR5, UR5, 0x10000, URZ, 0xfc, !UPT ;  /* 0x0001000005057892 */ /* 0x000fe2000f8efc3f */
[----:B------:R-:W-:Y:S01]  /*1600*/  UMOV UR13, UR9 ;  /* 0x00000009000d7c82 */ /* 0x000fe20008000000 */
[----:B------:R-:W-:Y:S02]  /*1610*/  UMOV UR15, 0x40000040 ;  /* 0x40000040000f7882 */ /* 0x000fe40000000000 */
[----:B------:R-:W-:Y:S01]  /*1620*/  UIMAD UR6, UR39, 0x500, UR5 ;  /* 0x00000500270678a4 */ /* 0x000fe2000f8e0205 */
[----:B------:R-:W-:Y:S01]  /*1630*/  UMOV UR12, UR8 ;  /* 0x00000008000c7c82 */ /* 0x000fe20008000000 */
[----:B------:R-:W-:-:S02]  /*1640*/  UMOV UR16, UR8 ;  /* 0x0000000800107c82 */ /* 0x000fc40008000000 */
[----:B------:R-:W-:Y:S02]  /*1650*/  UIADD3 UR14, UR6, 0x100, URZ ;  /* 0x00000100060e7890 */ /* 0x000fe4000fffe03f */
[----:B------:R-:W-:Y:S02]  /*1660*/  UIADD3 UR18, UR6, 0x200, URZ ;  /* 0x0000020006127890 */ /* 0x000fe4000fffe03f */
[----:B------:R-:W-:Y:S01]  /*1670*/  UMOV UR10, UR6 ;  /* 0x00000006000a7c82 */ /* 0x000fe20008000000 */
[----:B------:R-:W-:Y:S01]  /*1680*/  UMOV UR17, UR9 ;  /* 0x0000000900117c82 */ /* 0x000fe20008000000 */
[----:B------:R-:W-:Y:S01]  /*1690*/  HGMMA.64x32x16.F32 R88, gdesc[UR8], RZ, !UPT, gsb0 ;  /* 0x00600000085879f0 */ /* 0x000fe2000c0008ff */
[----:B------:R-:W-:Y:S01]  /*16a0*/  UMOV UR19, 0x40000040 ;  /* 0x4000004000137882 */ /* 0x000fe20000000000 */
[----:B------:R-:W-:Y:S02]  /*16b0*/  UIADD3 UR7, UR6, 0x300, URZ ;  /* 0x0000030006077890 */ /* 0x000fe4000fffe03f */
[----:B------:R-:W-:Y:S01]  /*16c0*/  UIADD3 UR10, UR6, 0x400, URZ ;  /* 0x00000400060a7890 */ /* 0x000fe2000fffe03f */
[----:B------:R-:W-:Y:S01]  /*16d0*/  UMOV UR11, 0x40000040 ;  /* 0x40000040000b7882 */ /* 0x000fe20000000000 */
[----:B------:R-:W-:-:S02]  /*16e0*/  WARPGROUP.DEPBAR.LE gsb0, 0x0 ;  /* 0x00008000000079c5 */ /* 0x000fc40000010000 */
[----:B------:R-:W-:-:S06]  /*16f0*/  WARPGROUP.ARRIVE ;  /* 0x00000000000079c5 */ /* 0x000fcc0000000000 */
[----:B------:R-:W-:Y:S01]  /*1700*/  HGMMA.64x32x16.F32 R72, gdesc[UR12], RZ, !UPT, gsb0 ;  /* 0x006000000c4879f0 */ /* 0x000fe2000c0008ff */
[----:B------:R-:W-:Y:S01]  /*1710*/  UMOV UR12, UR8 ;  /* 0x00000008000c7c82 */ /* 0x000fe20008000000 */
[----:B------:R-:W-:Y:S01]  /*1720*/  UMOV UR13, UR9 ;  /* 0x00000009000d7c82 */ /* 0x000fe20008000000 */
[----:B------:R-:W-:Y:S01]  /*1730*/  UMOV UR14, UR7 ;  /* 0x00000007000e7c82 */ /* 0x000fe20008000000 */
[----:B------:R-:W-:Y:S01]  /*1740*/  UMOV UR15, 0x40000040 ;  /* 0x40000040000f7882 */ /* 0x000fe20000000000 */
[----:B------:R-:W-:Y:S01]  /*1750*/  UIADD3 UR7, UR6, 0x202, URZ ;  /* 0x0000020206077890 */ /* 0x000fe2000fffe03f */
[----:B------:R-:W-:Y:S02]  /*1760*/  WARPGROUP.DEPBAR.LE gsb0, 0x0 ;  /* 0x00008000000079c5 */ /* 0x000fe40000010000 */
[----:B------:R-:W-:-:S06]  /*1770*/  WARPGROUP.ARRIVE ;  /* 0x00000000000079c5 */ /* 0x000fcc0000000000 */
[----:B------:R-:W-:Y:S01]  /*1780*/  HGMMA.64x32x16.F32 R56, gdesc[UR16], RZ, !UPT, gsb0 ;  /* 0x00600000103879f0 */ /* 0x000fe2000c0008ff */
[----:B------:R-:W-:Y:S01]  /*1790*/  UIADD3 UR18, UR6, 0x102, URZ ;  /* 0x0000010206127890 */ /* 0x000fe2000fffe03f */
[----:B------:R-:W-:Y:S01]  /*17a0*/  UMOV UR19, 0x40000040 ;  /* 0x4000004000137882 */ /* 0x000fe20000000000 */
[----:B------:R-:W-:Y:S02]  /*17b0*/  WARPGROUP.DEPBAR.LE gsb0, 0x0 ;  /* 0x00008000000079c5 */ /* 0x000fe40000010000 */
[----:B------:R-:W-:-:S06]  /*17c0*/  WARPGROUP.ARRIVE ;  /* 0x00000000000079c5 */ /* 0x000fcc0000000000 */
[----:B------:R-:W-:Y:S01]  /*17d0*/  HGMMA.64x32x16.F32 R40, gdesc[UR12], RZ, !UPT, gsb0 ;  /* 0x006000000c2879f0 */ /* 0x000fe2000c0008ff */
[----:B------:R-:W-:Y:S01]  /*17e0*/  UMOV UR12, UR8 ;  /* 0x00000008000c7c82 */ /* 0x000fe20008000000 */
[----:B------:R-:W-:Y:S01]  /*17f0*/  UMOV UR13, UR9 ;  /* 0x00000009000d7c82 */ /* 0x000fe20008000000 */
[----:B------:R-:W-:Y:S01]  /*1800*/  UMOV UR14, UR10 ;  /* 0x0000000a000e7c82 */ /* 0x000fe20008000000 */
[----:B------:R-:W-:Y:S01]  /*1810*/  UMOV UR15, 0x40000040 ;  /* 0x40000040000f7882 */ /* 0x000fe20000000000 */
[----:B------:R-:W-:Y:S02]  /*1820*/  UIADD3 UR9, UR6, 0x302, URZ ;  /* 0x0000030206097890 */ /* 0x000fe4000fffe03f */
[----:B------:R-:W-:Y:S01]  /*1830*/  UIADD3 UR10, UR6, 0x402, URZ ;  /* 0x00000402060a7890 */ /* 0x000fe2000fffe03f */
[----:B------:R-:W-:Y:S02]  /*1840*/  WARPGROUP.DEPBAR.LE gsb0, 0x0 ;  /* 0x00008000000079c5 */ /* 0x000fe40000010000 */
[----:B------:R-:W-:-:S06]  /*1850*/  WARPGROUP.ARRIVE ;  /* 0x00000000000079c5 */ /* 0x000fcc0000000000 */
[----:B------:R-:W-:Y:S01]  /*1860*/  HGMMA.64x32x16.F32 R24, gdesc[UR12], RZ, !UPT, gsb0 ;  /* 0x006000000c1879f0 */ /* 0x000fe2000c0008ff */
[----:B------:R-:W-:Y:S02]  /*1870*/  UIADD3 UR12, UR8, 0x2, URZ ;  /* 0x00000002080c7890 */ /* 0x000fe4000fffe03f */
[----:B------:R-:W-:Y:S01]  /*1880*/  UIADD3 UR14, UR6, 0x2, URZ ;  /* 0x00000002060e7890 */ /* 0x000fe2000fffe03f */
[----:B------:R-:W-:Y:S01]  /*1890*/  UMOV UR13, 0x40000040 ;  /* 0x40000040000d7882 */ /* 0x000fe20000000000 */
[----:B------:R-:W-:Y:S01]  /*18a0*/  UMOV UR15, 0x40000040 ;  /* 0x40000040000f7882 */ /* 0x000fe20000000000 */
[----:B------:R-:W-:Y:S02]  /*18b0*/  UMOV UR17, UR13 ;  /* 0x0000000d00117c82 */ /* 0x000fe40008000000 */
[----:B------:R-:W-:Y:S01]  /*18c0*/  UMOV UR16, UR12 ;  /* 0x0000000c00107c82 */ /* 0x000fe20008000000 */
[----:B------:R-:W-:Y:S02]  /*18d0*/  WARPGROUP.DEPBAR.LE gsb0, 0x0 ;  /* 0x00008000000079c5 */ /* 0x000fe40000010000 */
[----:B------:R-:W-:-:S06]  /*18e0*/  WARPGROUP.ARRIVE ;  /* 0x00000000000079c5 */ /* 0x000fcc0000000000 */
[----:B------:R-:W-:Y:S01]  /*18f0*/  HGMMA.64x32x16.F32 R88, gdesc[UR12], R88, gsb0 ;  /* 0x006000000c5879f0 */ /* 0x000fe20008000858 */
[----:B------:R-:W-:Y:S01]  /*1900*/  UMOV UR14, UR7 ;  /* 0x00000007000e7c82 */ /* 0x000fe20008000000 */
[----:B------:R-:W-:Y:S01]  /*1910*/  UMOV UR15, 0x40000040 ;  /* 0x40000040000f7882 */ /* 0x000fe20000000000 */
[----:B------:R-:W-:Y:S01]  /*1920*/  UIADD3 UR7, UR6, 0x204, URZ ;  /* 0x0000020406077890 */ /* 0x000fe2000fffe03f */
[----:B------:R-:W-:Y:S02]  /*1930*/  WARPGROUP.DEPBAR.LE gsb0, 0x0 ;  /* 0x00008000000079c5 */ /* 0x000fe40000010000 */
[----:B------:R-:W-:-:S06]  /*1940*/  WARPGROUP.ARRIVE ;  /* 0x00000000000079c5 */ /* 0x000fcc0000000000 */
[----:B------:R-:W-:Y:S01]  /*1950*/  HGMMA.64x32x16.F32 R72, gdesc[UR16], R72, gsb0 ;  /* 0x00600000104879f0 */ /* 0x000fe20008000848 */
[----:B------:R-:W-:Y:S01]  /*1960*/  UIADD3 UR18, UR6, 0x104, URZ ;  /* 0x0000010406127890 */ /* 0x000fe2000fffe03f */
[----:B------:R-:W-:Y:S01]  /*1970*/  UMOV UR19, 0x40000040 ;  /* 0x4000004000137882 */ /* 0x000fe20000000000 */
        /* <DEDUP_REMOVED lines=15> */
[----:B------:R-:W-:Y:S02]  /*1a70*/  UIADD3 UR12, UR8, 0x4, URZ ;  /* 0x00000004080c7890 */ /* 0x000fe4000fffe03f */
[----:B------:R-:W-:Y:S01]  /*1a80*/  UIADD3 UR14, UR6, 0x4, URZ ;  /* 0x00000004060e7890 */ /* 0x000fe2000fffe03f */
[----:B------:R-:W-:Y:S01]  /*1a90*/  UMOV UR13, 0x40000040 ;  /* 0x40000040000d7882 */ /* 0x000fe20000000000 */
[----:B------:R-:W-:Y:S01]  /*1aa0*/  UMOV UR15, 0x40000040 ;  /* 0x40000040000f7882 */ /* 0x000fe20000000000 */
[----:B------:R-:W-:Y:S02]  /*1ab0*/  UMOV UR17, UR13 ;  /* 0x0000000d00117c82 */ /* 0x000fe40008000000 */
[----:B------:R-:W-:Y:S01]  /*1ac0*/  UMOV UR16, UR12 ;  /* 0x0000000c00107c82 */ /* 0x000fe20008000000 */
[----:B------:R-:W-:Y:S01]  /*1ad0*/  UIADD3 UR8, UR8, 0x6, URZ ;  /* 0x0000000608087890 */ /* 0x000fe2000fffe03f */
[----:B------:R-:W-:-:S02]  /*1ae0*/  WARPGROUP.DEPBAR.LE gsb0, 0x0 ;  /* 0x00008000000079c5 */ /* 0x000fc40000010000 */
        /* <DEDUP_REMOVED lines=9> */
[----:B------:R-:W-:Y:S02]  /*1b80*/  WARPGROUP.DEPBAR.LE gsb0, 0x0 ;  /* 0x00008000000079c5 */ /* 0x000fe40000010000 */
[----:B------:R-:W-:-:S06]  /*1b90*/  WARPGROUP.ARRIVE ;  /* 0x00000000000079c5 */ /* 0x000fcc0000000000 */
[----:B------:R-:W-:Y:S01]  /*1ba0*/  HGMMA.64x32x16.F32 R56, gdesc[UR12], R56, gsb0 ;  /* 0x006000000c3879f0 */ /* 0x000fe20008000838 */
[----:B------:R-:W-:Y:S01]  /*1bb0*/  UMOV UR14, UR9 ;  /* 0x00000009000e7c82 */ /* 0x000fe20008000000 */
[----:B------:R-:W-:Y:S01]  /*1bc0*/  UMOV UR15, 0x40000040 ;  /* 0x40000040000f7882 */ /* 0x000fe20000000000 */
        /* <DEDUP_REMOVED lines=11> */
[----:B------:R-:W-:Y:S01]  /*1c80*/  UMOV UR12, UR8 ;  /* 0x00000008000c7c82 */ /* 0x000fe20008000000 */
        /* <DEDUP_REMOVED lines=8> */
[----:B------:R-:W-:Y:S02]  /*1d10*/  WARPGROUP.DEPBAR.LE gsb0, 0x0 ;  /* 0x00008000000079c5 */ /* 0x000fe40000010000 */
[----:B------:R-:W-:-:S06]  /*1d20*/  WARPGROUP.ARRIVE ;  /* 0x00000000000079c5 */ /* 0x000fcc0000000000 */
[----:B------:R-:W-:Y:S01]  /*1d30*/  HGMMA.64x32x16.F32 R72, gdesc[UR8], R72, gsb0 ;  /* 0x00600000084879f0 */ /* 0x000fe20008000848 */
[----:B------:R-:W-:Y:S01]  /*1d40*/  UMOV UR10, UR16 ;  /* 0x00000010000a7c82 */ /* 0x000fe20008000000 */
[----:B------:R-:W-:Y:S01]  /*1d50*/  UMOV UR11, 0x40000040 ;  /* 0x40000040000b7882 */ /* 0x000fe20000000000 */
[----:B------:R-:W-:Y:S02]  /*1d60*/  WARPGROUP.DEPBAR.LE gsb0, 0x0 ;  /* 0x00008000000079c5 */ /* 0x000fe40000010000 */
[----:B------:R-:W-:-:S06]  /*1d70*/  WARPGROUP.ARRIVE ;  /* 0x00000000000079c5 */ /* 0x000fcc0000000000 */
[----:B------:R-:W-:Y:S03]  /*1d80*/  HGMMA.64x32x16.F32 R56, gdesc[UR12], R56, gsb0 ;  /* 0x006000000c3879f0 */ /* 0x000fe60008000838 */
        /* <DEDUP_REMOVED lines=9> */
[----:B------:R-:W-:Y:S05]  /*1e20*/  @!P1 BRA `(.L_x_22) ;  /* 0x00000008009c9947 */ /* 0x000fea0003800000 */
[----:B------:R-:W-:Y:S02]  /*1e30*/  UIADD3 UR6, UR39, 0x1, URZ ;  /* 0x0000000127067890 */ /* 0x000fe4000fffe03f */
[----:B------:R-:W-:Y:S02]  /*1e40*/  IMAD.U32 R3, RZ, RZ, UR39 ;  /* 0x00000027ff037e24 */ /* 0x000fe4000f8e00ff */
[----:B------:R-:W-:-:S04]  /*1e50*/  UISETP.NE.AND UP0, UPT, UR6, 0x6, UPT ;  /* 0x000000060600788c */ /* 0x000fc8000bf05270 */
[----:B------:R-:W-:Y:S02]  /*1e60*/  USEL UR7, URZ, 0x1, UP0 ;  /* 0x000000013f077887 */ /* 0x000fe40008000000 */
[----:B------:R-:W-:Y:S02]  /*1e70*/  USEL UR6, UR6, URZ, UP0 ;  /* 0x0000003f06067287 */ /* 0x000fe40008000000 */
[----:B------:R-:W-:-:S06]  /*1e80*/  ULOP3.LUT UR7, UR38, UR7, URZ, 0x3c, !UPT ;  /* 0x0000000726077292 */ /* 0x000fcc000f8e3c3f */
[----:B------:R-:W-:-:S07]  /*1e90*/  IMAD.U32 R6, RZ, RZ, UR7 ;  /* 0x00000007ff067e24 */ /* 0x000fce000f8e00ff */
.L_x_29:
[----:B------:R-:W-:Y:S05]  /*1ea0*/  @!P0 BRA `(.L_x_23) ;  /* 0x0000000000048947 */ /* 0x000fea0003800000 */
[----:B------:R-:W-:Y:S01]  /*1eb0*/  BPT.TRAP 0x1 ;  /* 0x000000040000795c */ /* 0x000fe20000300000 */
.L_x_23:
[----:B------:R-:W2:Y:S01]  /*1ec0*/  S2UR UR8, SR_CgaCtaId ;  /* 0x00000000000879c3 */ /* 0x000ea20000008800 */
[----:B------:R-:W-:Y:S01]  /*1ed0*/  UMOV UR7, 0x400 ;  /* 0x0000040000077882 */ /* 0x000fe20000000000 */
[----:B01----:R-:W-:Y:S01]  /*1ee0*/  SHF.L.U32 R4, R6, 0x1f, RZ ;  /* 0x0000001f06047819 */ /* 0x003fe200000006ff */
[----:B--2---:R-:W-:-:S04]  /*1ef0*/  ULEA UR7, UR8, UR7, 0x18 ;  /* 0x0000000708077291 */ /* 0x004fc8000f8ec03f */
[----:B------:R-:W-:-:S09]  /*1f00*/  ULEA UR8, UR6, UR7, 0x3 ;  /* 0x0000000706087291 */ /* 0x000fd2000f8e183f */
[----:B------:R0:W1:Y:S01]  /*1f10*/  SYNCS.PHASECHK.TRANS64.TRYWAIT P1, [UR8], R4 ;  /* 0x00000004ff0075a7 */ /* 0x0000620008020148 */
[----:B------:R-:W-:Y:S05]  /*1f20*/  @!P0 BRA `(.L_x_24) ;  /* 0x0000000000048947 */ /* 0x000fea0003800000 */
[----:B------:R-:W-:Y:S01]  /*1f30*/  BPT.TRAP 0x1 ;  /* 0x000000040000795c */ /* 0x000fe20000300000 */
.L_x_24:
[----:B-1----:R-:W-:Y:S05]  /*1f40*/  @P1 BRA `(.L_x_25) ;  /* 0x0000000000081947 */ /* 0x002fea0003800000 */
[----:B------:R-:W1:Y:S02]  /*1f50*/  SYNCS.PHASECHK.TRANS64.TRYWAIT P1, [UR8], R4 ;  /* 0x00000004ff0075a7 */ /* 0x000e640008020148 */
[----:B-1----:R-:W-:Y:S05]  /*1f60*/  @!P1 BRA `(.L_x_26) ;  /* 0x0000007800ac9947 */ /* 0x002fea0003800000 */
.L_x_25:
[----:B------:R-:W-:Y:S01]  /*1f70*/  ULEA UR10, UR6, UR4, 0xa ;  /* 0x00000004060a7291 */ /* 0x000fe2000f8e503f */
[----:B------:R-:W-:Y:S01]  /*1f80*/  WARPGROUP.ARRIVE ;  /* 0x00000000000079c5 */ /* 0x000fe20000000000 */
[----:B------:R-:W-:Y:S01]  /*1f90*/  UIMAD UR8, UR6, 0x500, UR5 ;  /* 0x00000500060878a4 */ /* 0x000fe2000f8e0205 */
[----:B------:R-:W-:Y:S01]  /*1fa0*/  UMOV UR13, 0x40000040 ;  /* 0x40000040000d7882 */ /* 0x000fe20000000000 */
[----:B------:R-:W-:Y:S02]  /*1fb0*/  UMOV UR15, 0x40000040 ;  /* 0x40000040000f7882 */ /* 0x000fe40000000000 */
[----:B------:R-:W-:Y:S01]  /*1fc0*/  UIADD3 UR9, UR8, 0x100, URZ ;  /* 0x0000010008097890 */ /* 0x000fe2000fffe03f */
[----:B------:R-:W-:Y:S02]  /*1fd0*/  UMOV UR12, UR10 ;  /* 0x0000000a000c7c82 */ /* 0x000fe40008000000 */
[----:B------:R-:W-:Y:S01]  /*1fe0*/  UMOV UR14, UR8 ;  /* 0x00000008000e7c82 */ /* 0x000fe20008000000 */
[----:B------:R-:W-:Y:S01]  /*1ff0*/  UIADD3 UR11, UR8, 0x200, URZ ;  /* 0x00000200080b7890 */ /* 0x000fe2000fffe03f */
[----:B------:R-:W-:Y:S01]  /*2000*/  HGMMA.64x32x16.F32 R88, gdesc[UR12], R88, gsb0 ;  /* 0x006000000c5879f0 */ /* 0x000fe20008000858 */
[----:B------:R-:W-:Y:S01]  /*2010*/  UMOV UR15, 0x40000040 ;  /* 0x40000040000f7882 */ /* 0x000fe20000000000 */
[----:B------:R-:W-:Y:S01]  /*2020*/  UMOV UR14, UR9 ;  /* 0x00000009000e7c82 */ /* 0x000fe20008000000 */
[----:B------:R-:W-:-:S02]  /*2030*/  UIADD3 UR16, UR8, 0x300, URZ ;  /* 0x0000030008107890 */ /* 0x000fc4000fffe03f */
        /* <DEDUP_REMOVED lines=87> */
[----:B------:R-:W-:Y:S02]  /*25b0*/  UIADD3 UR10, UR8, 0x206, URZ ;  /* 0x00000206080a7890 */ /* 0x000fe4000fffe03f */
        /* <DEDUP_REMOVED lines=26> */
[----:B------:R-:W-:Y:S01]  /*2760*/  BPT.TRAP 0x1 ;  /* 0x000000040000795c */ /* 0x000fe20000300000 */
.L_x_27:
[----:B------:R-:W-:-:S13]  /*2770*/  ISETP.NE.AND P1, PT, R22, RZ, PT ;  /* 0x000000ff1600720c */ /* 0x000fda0003f25270 */
[----:B01----:R-:W-:-:S05]  /*2780*/  @P1 LEA R4, R3, UR7, 0x3 ;  /* 0x0000000703041c11 */ /* 0x003fca000f8e18ff */
[----:B------:R-:W-:-:S05]  /*2790*/  @P1 VIADD R4, R4, 0x30 ;  /* 0x0000003004041836 */ /* 0x000fca0000000000 */
[----:B------:R-:W-:-:S04]  /*27a0*/  @P1 PRMT R4, R23, 0x654, R4 ;  /* 0x0000065417041816 */ /* 0x000fc80000000004 */
[----:B------:R0:W-:Y:S01]  /*27b0*/  @P1 SYNCS.ARRIVE.TRANS64.RED.A1T0 RZ, [R4+URZ], RZ ;  /* 0x000000ff04ff19a7 */ /* 0x0001e2000810043f */
[----:B------:R-:W-:-:S13]  /*27c0*/  ISETP.GT.U32.AND P1, PT, R19, 0x1, PT ;  /* 0x000000011300780c */ /* 0x000fda0003f24070 */
[----:B0-----:R-:W-:Y:S05]  /*27d0*/  @P1 BRA `(.L_x_28) ;  /* 0x0000000000041947 */ /* 0x001fea0003800000 */
[----:B------:R-:W-:Y:S01]  /*27e0*/  BPT.TRAP 0x1 ;  /* 0x000000040000795c */ /* 0x000fe20000300000 */
.L_x_28:
[----:B------:R-:W-:Y:S01]  /*27f0*/  UIADD3 UR6, UR6, 0x1, URZ ;  /* 0x0000000106067890 */ /* 0x000fe2000fffe03f */
[C---:B------:R-:W-:Y:S01]  /*2800*/  ISETP.GT.AND P2, PT, R0.reuse, 0x1, PT ;  /* 0x000000010000780c */ /* 0x040fe20003f44270 */
[----:B------:R-:W-:Y:S02]  /*2810*/  VIADD R3, R3, 0x1 ;  /* 0x0000000103037836 */ /* 0x000fe40000000000 */
[----:B------:R-:W-:Y:S01]  /*2820*/  UISETP.NE.AND UP0, UPT, UR6, 0x6, UPT ;  /* 0x000000060600788c */ /* 0x000fe2000bf05270 */
[----:B------:R-:W-:Y:S02]  /*2830*/  VIADD R0, R0, 0xffffffff ;  /* 0xffffffff00007836 */ /* 0x000fe40000000000 */
[C---:B------:R-:W-:Y:S01]  /*2840*/  ISETP.NE.AND P1, PT, R3.reuse, 0x6, PT ;  /* 0x000000060300780c */ /* 0x040fe20003f25270 */
[----:B------:R-:W-:Y:S02]  /*2850*/  USEL UR7, URZ, 0x1, UP0 ;  /* 0x000000013f077887 */ /* 0x000fe40008000000 */
[----:B------:R-:W-:Y:S01]  /*2860*/  USEL UR6, UR6, URZ, UP0 ;  /* 0x0000003f06067287 */ /* 0x000fe20008000000 */
[----:B------:R-:W-:-:S03]  /*2870*/  SEL R3, R3, RZ, P1 ;  /* 0x000000ff03037207 */ /* 0x000fc60000800000 */
[----:B------:R-:W-:Y:S01]  /*2880*/  LOP3.LUT R6, R6, UR7, RZ, 0x3c, !PT ;  /* 0x0000000706067c12 */ /* 0x000fe2000f8e3cff */
[----:B------:R-:W-:Y:S07]  /*2890*/  @P2 BRA `(.L_x_29) ;  /* 0xfffffff400802947 */ /* 0x000fee000383ffff */
.L_x_22:
[----:B------:R-:W2:Y:S02]  /*28a0*/  LDC R0, c[0x0][0x28c] ;  /* 0x0000a300ff007b82 */ /* 0x000ea40000000800 */
[----:B--2---:R-:W-:-:S13]  /*28b0*/  ISETP.GE.AND P1, PT, R0, 0x1, PT ;  /* 0x000000010000780c */ /* 0x004fda0003f26270 */
[----:B------:R-:W-:Y:S05]  /*28c0*/  @!P1 BRA `(.L_x_30) ;  /* 0x00000000005c9947 */ /* 0x000fea0003800000 */
[----:B------:R-:W-:Y:S05]  /*28d0*/  @!P0 BRA `(.L_x_31) ;  /* 0x0000000000048947 */ /* 0x000fea0003800000 */
[----:B------:R-:W-:Y:S01]  /*28e0*/  BPT.TRAP 0x1 ;  /* 0x000000040000795c */ /* 0x000fe20000300000 */
.L_x_31:
[----:B------:R-:W-:Y:S01]  /*28f0*/  ISETP.NE.AND P0, PT, R22, RZ, PT ;  /* 0x000000ff1600720c */ /* 0x000fe20003f05270 */
[----:B------:R-:W-:Y:S01]  /*2900*/  BSSY B0, `(.L_x_32) ;  /* 0x0000011000007945 */ /* 0x000fe20003800000 */
[----:B------:R-:W-:-:S11]  /*2910*/  ISETP.GT.U32.AND P1, PT, R19, 0x1, PT ;  /* 0x000000011300780c */ /* 0x000fd60003f24070 */
[----:B------:R-:W-:Y:S05]  /*2920*/  @!P0 BRA `(.L_x_33) ;  /* 0x0000000000388947 */ /* 0x000fea0003800000 */
[----:B------:R-:W2:Y:S01]  /*2930*/  S2UR UR7, SR_CgaCtaId ;  /* 0x00000000000779c3 */ /* 0x000ea20000008800 */
[----:B------:R-:W-:-:S04]  /*2940*/  UISETP.LT.AND UP0, UPT, UR40, 0x1, UPT ;  /* 0x000000012800788c */ /* 0x000fc8000bf01270 */
[----:B------:R-:W-:-:S04]  /*2950*/  USEL UR6, UR40, 0x1, UP0 ;  /* 0x0000000128067887 */ /* 0x000fc80008000000 */
[----:B------:R-:W-:-:S04]  /*2960*/  UIADD3 UR6, UR39, UR40, -UR6 ;  /* 0x0000002827067290 */ /* 0x000fc8000fffe806 */
[----:B------:R-:W-:-:S04]  /*2970*/  UIMAD.WIDE.U32 UR4, UR6, -0x55555555, URZ ;  /* 0xaaaaaaab060478a5 */ /* 0x000fc8000f8e003f */
[----:B------:R-:W-:-:S03]  /*2980*/  USHF.R.U32.HI UR4, URZ, 0x2, UR5 ;  /* 0x000000023f047899 */ /* 0x000fc60008011605 */
[----:B------:R-:W-:Y:S01]  /*2990*/  UMOV UR5, 0x400 ;  /* 0x0000040000057882 */ /* 0x000fe20000000000 */
[----:B------:R-:W-:Y:S02]  /*29a0*/  UIMAD UR6, UR4, -0x6, UR6 ;  /* 0xfffffffa040678a4 */ /* 0x000fe4000f8e0206 */
[----:B--2---:R-:W-:-:S04]  /*29b0*/  ULEA UR5, UR7, UR5, 0x18 ;  /* 0x0000000507057291 */ /* 0x004fc8000f8ec03f */
[----:B------:R-:W-:-:S04]  /*29c0*/  ULEA UR6, UR6, UR5, 0x3 ;  /* 0x0000000506067291 */ /* 0x000fc8000f8e183f */
[----:B------:R-:W-:-:S06]  /*29d0*/  UIADD3 UR6, UR6, 0x30, URZ ;  /* 0x0000003006067890 */ /* 0x000fcc000fffe03f */
[----:B------:R-:W-:-:S05]  /*29e0*/  IMAD.U32 R0, RZ, RZ, UR6 ;  /* 0x00000006ff007e24 */ /* 0x000fca000f8e00ff */
[----:B------:R-:W-:-:S04]  /*29f0*/  PRMT R0, R23, 0x654, R0 ;  /* 0x0000065417007816 */ /* 0x000fc80000000000 */
[----:B------:R2:W-:Y:S03]  /*2a00*/  SYNCS.ARRIVE.TRANS64.RED.A1T0 RZ, [R0+URZ], RZ ;  /* 0x000000ff00ff79a7 */ /* 0x0005e6000810043f */
.L_x_33:
[----:B------:R-:W-:Y:S05]  /*2a10*/  BSYNC B0 ;  /* 0x0000000000007941 */ /* 0x000fea0003800000 */
.L_x_32:
[----:B------:R-:W-:Y:S05]  /*2a20*/  @P1 BRA `(.L_x_30) ;  /* 0x0000000000041947 */ /* 0x000fea0003800000 */
[----:B------:R-:W-:Y:S01]  /*2a30*/  BPT.TRAP 0x1 ;  /* 0x000000040000795c */ /* 0x000fe20000300000 */
.L_x_30:
[----:B------:R-:W3:Y:S01]  /*2a40*/  LDC R6, c[0x0][0x288] ;  /* 0x0000a200ff067b82 */ /* 0x000ee20000000800 */
[--C-:B--2---:R-:W-:Y:S01]  /*2a50*/  SHF.R.U32.HI R0, RZ, 0x2, R18.reuse ;  /* 0x00000002ff007819 */ /* 0x104fe20000011612 */
[----:B------:R-:W-:Y:S01]  /*2a60*/  IMAD R9, R108, 0xa0, RZ ;  /* 0x000000a06c097824 */ /* 0x000fe200078e02ff */
[----:B01----:R-:W-:Y:S01]  /*2a70*/  SHF.R.U32.HI R5, RZ, 0x7, R18 ;  /* 0x00000007ff057819 */ /* 0x003fe20000011612 */
[----:B------:R-:W-:Y:S01]  /*2a80*/  UIADD3 UR39, UR40, UR39, URZ ;  /* 0x0000002728277290 */ /* 0x000fe2000fffe03f */
[----:B------:R-:W-:Y:S01]  /*2a90*/  LOP3.LUT R3, R0, 0x7, RZ, 0xc0, !PT ;  /* 0x0000000700037812 */ /* 0x000fe200078ec0ff */
[C---:B------:R-:W-:Y:S01]  /*2aa0*/  IMAD.SHL.U32 R14, R18.reuse, 0x2, RZ ;  /* 0x00000002120e7824 */ /* 0x040fe200078e00ff */
[----:B------:R-:W-:Y:S01]  /*2ab0*/  LOP3.LUT R0, R5, 0x1, RZ, 0xc0, !PT ;  /* 0x0000000105007812 */ /* 0x000fe200078ec0ff */
[----:B------:R-:W-:Y:S01]  /*2ac0*/  UISETP.GT.U32.AND UP0, UPT, UR39, 0x5, UPT ;  /* 0x000000052700788c */ /* 0x000fe2000bf04070 */
[C---:B------:R-:W-:Y:S01]  /*2ad0*/  LOP3.LUT R4, R18.reuse, 0x60, RZ, 0xc0, !PT ;  /* 0x0000006012047812 */ /* 0x040fe200078ec0ff */
[----:B------:R-:W-:Y:S01]  /*2ae0*/  ULDC UR7, c[0x0][0x284] ;  /* 0x0000a10000077ab9 */ /* 0x000fe20000000800 */
[----:B------:R-:W-:Y:S01]  /*2af0*/  LOP3.LUT R5, R18, 0x3, RZ, 0xc0, !PT ;  /* 0x0000000312057812 */ /* 0x000fe200078ec0ff */
[----:B------:R-:W-:Y:S01]  /*2b00*/  IMAD.SHL.U32 R8, R0, 0x40, RZ ;  /* 0x0000004000087824 */ /* 0x000fe200078e00ff */
[----:B------:R-:W-:Y:S01]  /*2b10*/  SHF.R.U32.HI R4, RZ, 0x1, R4 ;  /* 0x00000001ff047819 */ /* 0x000fe20000011604 */
[----:B------:R-:W-:Y:S01]  /*2b20*/  UISETP.LT.U32.AND UP0, UPT, UR40, 0x6, UP0 ;  /* 0x000000062800788c */ /* 0x000fe20008701070 */
[----:B------:R-:W-:Y:S01]  /*2b30*/  SHF.R.S32.HI R21, RZ, 0x1f, R107 ;  /* 0x0000001fff157819 */ /* 0x000fe2000001146b */
[----:B------:R-:W-:Y:S01]  /*2b40*/  UISETP.GE.U32.AND UP1, UPT, UR40, 0x6, UPT ;  /* 0x000000062800788c */ /* 0x000fe2000bf26070 */
[--C-:B------:R-:W-:Y:S01]  /*2b50*/  IADD3 R7, RZ, -R4, -R3.reuse ;  /* 0x80000004ff077210 */ /* 0x100fe20007ffe803 */
[----:B------:R-:W-:Y:S01]  /*2b60*/  ULDC.64 UR8, c[0x0][0x5d0] ;  /* 0x0001740000087ab9 */ /* 0x000fe20000000a00 */
[----:B------:R-:W-:Y:S01]  /*2b70*/  LOP3.LUT R3, R8, 0x40, R3, 0xe2, !PT ;  /* 0x0000004008037812 */ /* 0x000fe200078ee203 */
[----:B------:R-:W-:Y:S01]  /*2b80*/  UIMAD.WIDE.U32 UR4, UR39, -0x55555555, URZ ;  /* 0xaaaaaaab270478a5 */ /* 0x000fe2000f8e003f */
[C---:B------:R-:W-:Y:S01]  /*2b90*/  LOP3.LUT R14, R9.reuse, 0x6, R14, 0xf8, !PT ;  /* 0x00000006090e7812 */ /* 0x040fe200078ef80e */
[----:B------:R-:W-:Y:S01]  /*2ba0*/  USEL UR6, URZ, 0x1, !UP0 ;  /* 0x000000013f067887 */ /* 0x000fe2000c000000 */
[C---:B------:R-:W-:Y:S01]  /*2bb0*/  IMAD.WIDE R12, R106.reuse, 0x80, RZ ;  /* 0x000000806a0c7825 */ /* 0x040fe200078e02ff */
[----:B---3--:R-:W-:Y:S01]  /*2bc0*/  ISETP.GE.AND P0, PT, R9, R6, PT ;  /* 0x000000060900720c */ /* 0x008fe20003f06270 */
[----:B------:R-:W-:Y:S01]  /*2bd0*/  USHF.R.U32.HI UR4, URZ, 0x2, UR5 ;  /* 0x000000023f047899 */ /* 0x000fe20008011605 */
[----:B------:R-:W-:Y:S01]  /*2be0*/  SHF.R.S32.HI R15, RZ, 0x1f, R14 ;  /* 0x0000001fff0f7819 */ /* 0x000fe2000001140e */
[----:B------:R-:W-:Y:S01]  /*2bf0*/  IMAD R8, R5, -0x2, R6 ;  /* 0xfffffffe05087824 */ /* 0x000fe200078e0206 */
[----:B------:R-:W-:Y:S01]  /*2c00*/  ULOP3.LUT UR38, UR38, UR6, URZ, 0x3c, !UPT ;  /* 0x0000000626267292 */ /* 0x000fe2000f8e3c3f */
[----:B------:R-:W-:Y:S01]  /*2c10*/  IMAD.SHL.U32 R5, R106, 0x80, RZ ;  /* 0x000000806a057824 */ /* 0x000fe200078e00ff */
[----:B------:R-:W-:Y:S01]  /*2c20*/  LOP3.LUT R123, R12, R3, R4, 0xfe, !PT ;  /* 0x000000030c7b7212 */ /* 0x000fe200078efe04 */
[----:B------:R-:W-:Y:S01]  /*2c30*/  IMAD R6, R21, UR8, RZ ;  /* 0x0000000815067c24 */ /* 0x000fe2000f8e02ff */
[----:B------:R-:W-:Y:S01]  /*2c40*/  UIMAD UR39, UR4, -0x6, UR39 ;  /* 0xfffffffa042778a4 */ /* 0x000fe2000f8e0227 */
[----:B------:R-:W-:Y:S01]  /*2c50*/  IMAD R0, R0, -0x40, R7 ;  /* 0xffffffc000007824 */ /* 0x000fe200078e0207 */
[----:B------:R-:W-:Y:S01]  /*2c60*/  ISETP.GE.OR P0, PT, R5, UR7, P0 ;  /* 0x0000000705007c0c */ /* 0x000fe20008706670 */
[C---:B------:R-:W-:Y:S01]  /*2c70*/  IMAD R11, R107.reuse, UR9, R6 ;  /* 0x000000096b0b7c24 */ /* 0x040fe2000f8e0206 */
[----:B------:R-:W-:Y:S01]  /*2c80*/  @UP1 ULOP3.LUT UR38, UR38, 0x1, UR4, 0x78, !UPT ;  /* 0x0000000126261892 */ /* 0x000fe2000f8e7804 */
[----:B------:R-:W-:Y:S01]  /*2c90*/  IMAD.WIDE.U32 R6, R107, UR8, R14 ;  /* 0x000000086b067c25 */ /* 0x000fe2000f8e000e */
[----:B------:R-:W-:-:S03]  /*2ca0*/  IADD3 R3, -R5, UR7, R0 ;  /* 0x0000000705037c10 */ /* 0x000fc6000fffe100 */
[----:B------:R-:W-:Y:S02]  /*2cb0*/  IMAD.IADD R7, R7, 0x1, R11 ;  /* 0x0000000107077824 */ /* 0x000fe400078e020b */
[----:B------:R-:W-:Y:S02]  /*2cc0*/  IMAD.IADD R4, R8, 0x1, -R9 ;  /* 0x0000000108047824 */ /* 0x000fe400078e0a09 */
[----:B------:R-:W-:Y:S02]  /*2cd0*/  IMAD.MOV.U32 R0, RZ, RZ, -0x1 ;  /* 0xffffffffff007424 */ /* 0x000fe400078e00ff */
[----:B------:R-:W-:Y:S05]  /*2ce0*/  @P0 BRA `(.L_x_34) ;  /* 0x0000004c00e00947 */ /* 0x000fea0003800000 */
[----:B------:R-:W0:Y:S01]  /*2cf0*/  LDC.64 R8, c[0x0][0x5c8] ;  /* 0x00017200ff087b82 */ /* 0x000e220000000a00 */
[----:B-----5:R-:W-:Y:S01]  /*2d00*/  FSETP.NEU.AND P0, PT, R105, RZ, PT ;  /* 0x000000ff6900720b */ /* 0x020fe20003f0d000 */
[----:B------:R-:W-:Y:S01]  /*2d10*/  BSSY B0, `(.L_x_34) ;  /* 0x00004f5000007945 */ /* 0x000fe20003800000 */
[----:B------:R-:W-:-:S04]  /*2d20*/  ISETP.GT.AND P1, PT, R4, RZ, PT ;  /* 0x000000ff0400720c */ /* 0x000fc80003f24270 */
[----:B------:R-:W-:Y:S01]  /*2d30*/  ISETP.GT.AND P2, PT, R3, RZ, P1 ;  /* 0x000000ff0300720c */ /* 0x000fe20000f44270 */
[-C--:B0-----:R-:W-:Y:S02]  /*2d40*/  IMAD R20, R13, R8.reuse, RZ ;  /* 0x000000080d147224 */ /* 0x081fe400078e02ff */
[----:B------:R-:W-:-:S04]  /*2d50*/  IMAD.WIDE.U32 R10, R123, R8, R6 ;  /* 0x000000087b0a7225 */ /* 0x000fc800078e0006 */
[----:B------:R-:W-:-:S04]  /*2d60*/  IMAD R5, R123, R9, R20 ;  /* 0x000000097b057224 */ /* 0x000fc800078e0214 */
[----:B------:R-:W-:Y:S01]  /*2d70*/  IMAD.IADD R125, R11, 0x1, R5 ;  /* 0x000000010b7d7824 */ /* 0x000fe200078e0205 */
[----:B------:R-:W-:Y:S06]  /*2d80*/  @!P0 BRA `(.L_x_35) ;  /* 0x0000003400c48947 */ /* 0x000fec0003800000 */
[----:B------:R-:W0:Y:S01]  /*2d90*/  LDC.64 R116, c[0x0][0x5b8] ;  /* 0x00016e00ff747b82 */ /* 0x000e220000000a00 */
[----:B------:R-:W-:-:S07]  /*2da0*/  ULDC.64 UR4, c[0x0][0x5c0] ;  /* 0x0001700000047ab9 */ /* 0x000fce0000000a00 */
[----:B------:R-:W1:Y:S08]  /*2db0*/  LDC.64 R118, c[0x0][0x5b0] ;  /* 0x00016c00ff767b82 */ /* 0x000e700000000a00 */
[----:B------:R-:W2:Y:S01]  /*2dc0*/  LDC.64 R120, c[0x0][0x5a8] ;  /* 0x00016a00ff787b82 */ /* 0x000ea20000000a00 */
[-C--:B0-----:R-:W-:Y:S02]  /*2dd0*/  IMAD R6, R21, R116.reuse, RZ ;  /* 0x0000007415067224 */ /* 0x081fe400078e02ff */
[----:B------:R-:W-:-:S04]  /*2de0*/  IMAD.WIDE.U32 R114, R107, R116, R14 ;  /* 0x000000746b727225 */ /* 0x000fc800078e000e */
[----:B------:R-:W-:Y:S02]  /*2df0*/  IMAD R113, R107, R117, R6 ;  /* 0x000000756b717224 */ /* 0x000fe400078e0206 */
[-C--:B-1----:R-:W-:Y:S02]  /*2e00*/  IMAD R12, R13, R118.reuse, RZ ;  /* 0x000000760d0c7224 */ /* 0x082fe400078e02ff */
[----:B------:R-:W-:Y:S02]  /*2e10*/  IMAD.IADD R21, R115, 0x1, R113 ;  /* 0x0000000173157824 */ /* 0x000fe400078e0271 */
[----:B------:R-:W-:Y:S02]  /*2e20*/  IMAD.MOV.U32 R20, RZ, RZ, R114 ;  /* 0x000000ffff147224 */ /* 0x000fe400078e0072 */
[C---:B------:R-:W-:Y:S02]  /*2e30*/  IMAD R117, R123.reuse, R119, R12 ;  /* 0x000000777b757224 */ /* 0x040fe400078e020c */
[----:B------:R-:W-:-:S04]  /*2e40*/  IMAD.WIDE.U32 R6, R123, R118, R20 ;  /* 0x000000767b067225 */ /* 0x000fc800078e0014 */
[----:B------:R-:W-:Y:S01]  /*2e50*/  IMAD.IADD R5, R7, 0x1, R117 ;  /* 0x0000000107057824 */ /* 0x000fe200078e0275 */
[----:B--2---:R-:W-:-:S04]  /*2e60*/  LEA R108, P0, R6, R120, 0x1 ;  /* 0x00000078066c7211 */ /* 0x004fc800078008ff */
[----:B------:R-:W-:-:S05]  /*2e70*/  LEA.HI.X R109, R6, R121, R5, 0x1, P0 ;  /* 0x00000079066d7211 */ /* 0x000fca00000f0c05 */
[----:B------:R-:W2:Y:S01]  /*2e80*/  @P2 LDG.E.LTC128B.U16 R5, desc[UR36][R108.64] ;  /* 0x000000246c052981 */ /* 0x000ea2000c1e1520 */
[----:B------:R-:W-:Y:S01]  /*2e90*/  IMAD.WIDE.U32 R6, R123, R118, R14 ;  /* 0x000000767b067225 */ /* 0x000fe200078e000e */
[----:B------:R-:W-:Y:S03]  /*2ea0*/  BSSY B1, `(.L_x_36) ;  /* 0x0000013000017945 */ /* 0x000fe60003800000 */
[----:B------:R-:W-:Y:S02]  /*2eb0*/  IMAD.IADD R7, R117, 0x1, R7 ;  /* 0x0000000175077824 */ /* 0x000fe400078e0207 */
[----:B------:R-:W-:-:S04]  /*2ec0*/  IMAD.WIDE.U32 R110, R107, R116, R6 ;  /* 0x000000746b6e7225 */ /* 0x000fc800078e0006 */
[----:B------:R-:W-:Y:S01]  /*2ed0*/  IMAD.IADD R7, R113, 0x1, R111 ;  /* 0x0000000171077824 */ /* 0x000fe200078e026f */
[----:B------:R-:W-:-:S04]  /*2ee0*/  LEA R6, P4, R110, R120, 0x1 ;  /* 0x000000786e067211 */ /* 0x000fc800078808ff */
[----:B------:R-:W-:Y:S01]  /*2ef0*/  LEA.HI.X R7, R110, R121, R7, 0x1, P4 ;  /* 0x000000796e077211 */ /* 0x000fe200020f0c07 */
[----:B--2---:R-:W-:-:S05]  /*2f00*/  HADD2.F32 R12, -RZ, R5.H0_H0 ;  /* 0x20000005ff0c7230 */ /* 0x004fca0000004100 */
[----:B------:R-:W-:Y:S01]  /*2f10*/  FMUL R11, R12, R105 ;  /* 0x000000690c0b7220 */ /* 0x000fe20000400000 */
[----:B------:R-:W-:-:S03]  /*2f20*/  LEA R12, P0, R10, UR4, 0x1 ;  /* 0x000000040a0c7c11 */ /* 0x000fc6000f8008ff */
[----:B------:R-:W-:Y:S01]  /*2f30*/  FFMA R11, R88, R104, R11 ;  /* 0x00000068580b7223 */ /* 0x000fe2000000000b */
[----:B------:R-:W-:Y:S01]  /*2f40*/  LEA.HI.X R13, R10, UR5, R125, 0x1, P0 ;  /* 0x000000050a0d7c11 */ /* 0x000fe200080f0c7d */
[----:B------:R-:W-:Y:S01]  /*2f50*/  IMAD.SHL.U32 R10, R118, 0x8, RZ ;  /* 0x00000008760a7824 */ /* 0x000fe200078e00ff */
[----:B------:R-:W-:Y:S02]  /*2f60*/  ISETP.GT.AND P0, PT, R4, 0x1, PT ;  /* 0x000000010400780c */ /* 0x000fe40003f04270 */
[----:B------:R-:W-:Y:S02]  /*2f70*/  F2FP.F16.F32.PACK_AB R11, RZ, R11 ;  /* 0x0000000bff0b723e */ /* 0x000fe400000000ff */
[----:B------:R-:W-:-:S03]  /*2f80*/  ISETP.GT.AND P3, PT, R3, RZ, P0 ;  /* 0x000000ff0300720c */ /* 0x000fc60000764270 */
[----:B------:R0:W-:Y:S02]  /*2f90*/  @P2 STG.E.U16 desc[UR36][R12.64], R11 ;  /* 0x0000000b0c002986 */ /* 0x0001e4000c101524 */
[----:B0-----:R-:W-:-:S08]  /*2fa0*/  SHF.L.U64.HI R11, R118, 0x3, R119 ;  /* 0x00000003760b7819 */ /* 0x001fd00000010277 */
[----:B------:R-:W-:Y:S05]  /*2fb0*/  @!P3 BRA `(.L_x_37) ;  /* 0x000000000004b947 */ /* 0x000fea0003800000 */
[----:B------:R0:W5:Y:S02]  /*2fc0*/  LDG.E.LTC128B.U16 R5, desc[UR36][R6.64+0x2] ;  /* 0x0000022406057981 */ /* 0x000164000c1e1520 */
.L_x_37:
[----:B------:R-:W-:Y:S05]  /*2fd0*/  BSYNC B1 ;  /* 0x0000000000017941 */ /* 0x000fea0003800000 */
.L_x_36:
[----:B-----5:R-:W-:Y:S01]  /*2fe0*/  HADD2.F32 R20, -RZ, R5.H0_H0 ;  /* 0x20000005ff147230 */ /* 0x020fe20000004100 */
[----:B------:R-:W-:Y:S01]  /*2ff0*/  ISETP.GT.AND P1, PT, R3, 0x8, P1 ;  /* 0x000000080300780c */ /* 0x000fe20000f24270 */
[----:B------:R-:W-:Y:S01]  /*3000*/  IMAD.WIDE.U32 R10, R123, R118, R10 ;  /* 0x000000767b0a7225 */ /* 0x000fe200078e000a */
[----:B------:R-:W-:-:S03]  /*3010*/  PRMT R88, R5, 0x7610, R88 ;  /* 0x0000761005587816 */ /* 0x000fc60000000058 */
[----:B------:R-:W-:Y:S01]  /*3020*/  FMUL R20, R20, R105 ;  /* 0x0000006914147220 */ /* 0x000fe20000400000 */
[----:B------:R-:W-:Y:S01]  /*3030*/  IMAD.IADD R117, R117, 0x1, R11 ;  /* 0x0000000175757824 */ /* 0x000fe200078e020b */
[----:B------:R-:W-:Y:S02]  /*3040*/  IADD3 R114, P2, R114, R10, RZ ;  /* 0x0000000a72727210 */ /* 0x000fe40007f5e0ff */
[----:B------:R-:W-:-:S03]  /*3050*/  FFMA R89, R89, R104, R20 ;  /* 0x0000006859597223 */ /* 0x000fc60000000014 */
[----:B------:R-:W-:Y:S01]  /*3060*/  IMAD.X R21, R117, 0x1, R21, P2 ;  /* 0x0000000175157824 */ /* 0x000fe200010e0615 */
[C---:B------:R-:W-:Y:S02]  /*3070*/  LEA R20, P2, R114.reuse, R120, 0x1 ;  /* 0x0000007872147211 */ /* 0x040fe400078408ff */
[----:B------:R-:W-:Y:S02]  /*3080*/  F2FP.F16.F32.PACK_AB R89, RZ, R89 ;  /* 0x00000059ff59723e */ /* 0x000fe400000000ff */
[----:B------:R-:W-:-:S03]  /*3090*/  LEA.HI.X R21, R114, R121, R21, 0x1, P2 ;  /* 0x0000007972157211 */ /* 0x000fc600010f0c15 */
[----:B------:R1:W-:Y:S04]  /*30a0*/  @P3 STG.E.U16 desc[UR36][R12.64+0x2], R89 ;  /* 0x000002590c003986 */ /* 0x0003e8000c101524 */
[----:B------:R-:W2:Y:S01]  /*30b0*/  @P1 LDG.E.LTC128B.U16 R88, desc[UR36][R20.64] ;  /* 0x0000002414581981 */ /* 0x000ea2000c1e1520 */
[----:B------:R-:W-:Y:S01]  /*30c0*/  IADD3 R14, P2, R14, R10, RZ ;  /* 0x0000000a0e0e7210 */ /* 0x000fe20007f5e0ff */
[----:B------:R-:W-:Y:S01]  /*30d0*/  BSSY B1, `(.L_x_38) ;  /* 0x0000011000017945 */ /* 0x000fe20003800000 */
[----:B------:R-:W-:Y:S02]  /*30e0*/  SHF.L.U64.HI R11, R8, 0x4, R9 ;  /* 0x00000004080b7819 */ /* 0x000fe40000010209 */
[----:B------:R-:W-:Y:S01]  /*30f0*/  ISETP.GT.AND P0, PT, R3, 0x8, P0 ;  /* 0x000000080300780c */ /* 0x000fe20000704270 */
[----:B------:R-:W-:-:S02]  /*3100*/  IMAD.X R15, R15, 0x1, R117, P2 ;  /* 0x000000010f0f7824 */ /* 0x000fc400010e0675 */
[----:B------:R-:W-:-:S04]  /*3110*/  IMAD.WIDE.U32 R14, R107, R116, R14 ;  /* 0x000000746b0e7225 */ /* 0x000fc800078e000e */
[----:B------:R-:W-:Y:S02]  /*3120*/  IMAD.IADD R9, R113, 0x1, R15 ;  /* 0x0000000171097824 */ /* 0x000fe400078e020f */
[----:B--2---:R-:W-:-:S05]  /*3130*/  HADD2.F32 R10, -RZ, R88.H0_H0 ;  /* 0x20000058ff0a7230 */ /* 0x004fca0000004100 */
[----:B------:R-:W-:Y:S01]  /*3140*/  FMUL R5, R10, R105 ;  /* 0x000000690a057220 */ /* 0x000fe20000400000 */
[----:B------:R-:W-:Y:S02]  /*3150*/  LEA R10, P2, R8, R12, 0x4 ;  /* 0x0000000c080a7211 */ /* 0x000fe400078420ff */
[----:B------:R-:W-:Y:S01]  /*3160*/  LEA R8, P3, R14, R120, 0x1 ;  /* 0x000000780e087211 */ /* 0x000fe200078608ff */
[----:B------:R-:W-:Y:S02]  /*3170*/  FFMA R5, R90, R104, R5 ;  /* 0x000000685a057223 */ /* 0x000fe40000000005 */
[----:B------:R-:W-:Y:S01]  /*3180*/  IMAD.X R11, R11, 0x1, R13, P2 ;  /* 0x000000010b0b7824 */ /* 0x000fe200010e060d */
[----:B------:R-:W-:Y:S02]  /*3190*/  LEA.HI.X R9, R14, R121, R9, 0x1, P3 ;  /* 0x000000790e097211 */ /* 0x000fe400018f0c09 */
[----:B------:R-:W-:-:S05]  /*31a0*/  F2FP.F16.F32.PACK_AB R5, RZ, R5 ;  /* 0x00000005ff05723e */ /* 0x000fca00000000ff */
[----:B------:R1:W-:Y:S01]  /*31b0*/  @P1 STG.E.U16 desc[UR36][R10.64], R5 ;  /* 0x000000050a001986 */ /* 0x0003e2000c101524 */
[----:B------:R-:W-:Y:S05]  /*31c0*/  @!P0 BRA `(.L_x_39) ;  /* 0x0000000000048947 */ /* 0x000fea0003800000 */
[----:B------:R2:W5:Y:S02]  /*31d0*/  LDG.E.LTC128B.U16 R88, desc[UR36][R8.64+0x2] ;  /* 0x0000022408587981 */ /* 0x000564000c1e1520 */
.L_x_39:
[----:B------:R-:W-:Y:S05]  /*31e0*/  BSYNC B1 ;  /* 0x0000000000017941 */ /* 0x000fea0003800000 */
.L_x_38:
[----:B-----5:R-:W-:Y:S01]  /*31f0*/  HADD2.F32 R14, -RZ, R88.H0_H0 ;  /* 0x20000058ff0e7230 */ /* 0x020fe20000004100 */
[----:B------:R-:W-:Y:S01]  /*3200*/  ISETP.GT.AND P1, PT, R4, 0x8, PT ;  /* 0x000000080400780c */ /* 0x000fe20003f24270 */
[----:B------:R-:W-:Y:S03]  /*3210*/  BSSY B1, `(.L_x_40) ;  /* 0x0000008000017945 */ /* 0x000fe60003800000 */
[----:B------:R-:W-:Y:S01]  /*3220*/  FMUL R14, R14, R105 ;  /* 0x000000690e0e7220 */ /* 0x000fe20000400000 */
[----:B------:R-:W-:-:S03]  /*3230*/  ISETP.GT.AND P2, PT, R3, RZ, P1 ;  /* 0x000000ff0300720c */ /* 0x000fc60000f44270 */
[----:B------:R-:W-:-:S05]  /*3240*/  FFMA R14, R91, R104, R14 ;  /* 0x000000685b0e7223 */ /* 0x000fca000000000e */
[----:B------:R-:W-:-:S05]  /*3250*/  F2FP.F16.F32.PACK_AB R14, RZ, R14 ;  /* 0x0000000eff0e723e */ /* 0x000fca00000000ff */
[----:B------:R3:W-:Y:S01]  /*3260*/  @P0 STG.E.U16 desc[UR36][R10.64+0x2], R14 ;  /* 0x0000020e0a000986 */ /* 0x0007e2000c101524 */
[----:B------:R-:W-:Y:S05]  /*3270*/  @!P2 BRA `(.L_x_41) ;  /* 0x000000000004a947 */ /* 0x000fea0003800000 */
[----:B------:R4:W5:Y:S02]  /*3280*/  LDG.E.LTC128B.U16 R88, desc[UR36][R6.64+0x10] ;  /* 0x0000102406587981 */ /* 0x000964000c1e1520 */
.L_x_41:
[----:B------:R-:W-:Y:S05]  /*3290*/  BSYNC B1 ;  /* 0x0000000000017941 */ /* 0x000fea0003800000 */
.L_x_40:
[----:B---3-5:R-:W-:Y:S01]  /*32a0*/  HADD2.F32 R14, -RZ, R88.H0_H0 ;  /* 0x20000058ff0e7230 */ /* 0x028fe20000004100 */
[----:B------:R-:W-:Y:S01]  /*32b0*/  ISETP.GT.AND P0, PT, R4, 0x9, PT ;  /* 0x000000090400780c */ /* 0x000fe20003f04270 */
[----:B------:R-:W-:Y:S03]  /*32c0*/  BSSY B1, `(.L_x_42) ;  /* 0x0000008000017945 */ /* 0x000fe60003800000 */
[----:B-1----:R-:W-:Y:S01]  /*32d0*/  FMUL R5, R14, R105 ;  /* 0x000000690e057220 */ /* 0x002fe20000400000 */
[----:B------:R-:W-:-:S03]  /*32e0*/  ISETP.GT.AND P3, PT, R3, RZ, P0 ;  /* 0x000000ff0300720c */ /* 0x000fc60000764270 */
[----:B------:R-:W-:-:S05]  /*32f0*/  FFMA R5, R92, R104, R5 ;  /* 0x000000685c057223 */ /* 0x000fca0000000005 */
[----:B------:R-:W-:-:S05]  /*3300*/  F2FP.F16.F32.PACK_AB R5, RZ, R5 ;  /* 0x00000005ff05723e */ /* 0x000fca00000000ff */
[----:B------:R1:W-:Y:S01]  /*3310*/  @P2 STG.E.U16 desc[UR36][R12.64+0x10], R5 ;  /* 0x000010050c002986 */ /* 0x0003e2000c101524 */
[----:B------:R-:W-:Y:S05]  /*3320*/  @!P3 BRA `(.L_x_43) ;  /* 0x000000000004b947 */ /* 0x000fea0003800000 */
[----:B------:R3:W5:Y:S02]  /*3330*/  LDG.E.LTC128B.U16 R88, desc[UR36][R6.64+0x12] ;  /* 0x0000122406587981 */ /* 0x000764000c1e1520 */
.L_x_43:
[----:B------:R-:W-:Y:S05]  /*3340*/  BSYNC B1 ;  /* 0x0000000000017941 */ /* 0x000fea0003800000 */
.L_x_42:
[----:B-----5:R-:W-:Y:S01]  /*3350*/  HADD2.F32 R14, -RZ, R88.H0_H0 ;  /* 0x20000058ff0e7230 */ /* 0x020fe20000004100 */
[----:B------:R-:W-:Y:S01]  /*3360*/  ISETP.GT.AND P1, PT, R3, 0x8, P1 ;  /* 0x000000080300780c */ /* 0x000fe20000f24270 */
[----:B------:R-:W-:Y:S03]  /*3370*/  BSSY B1, `(.L_x_44) ;  /* 0x0000007000017945 */ /* 0x000fe60003800000 */
[----:B------:R-:W-:-:S04]  /*3380*/  FMUL R14, R14, R105 ;  /* 0x000000690e0e7220 */ /* 0x000fc80000400000 */
[----:B------:R-:W-:-:S05]  /*3390*/  FFMA R14, R93, R104, R14 ;  /* 0x000000685d0e7223 */ /* 0x000fca000000000e */
[----:B------:R-:W-:-:S05]  /*33a0*/  F2FP.F16.F32.PACK_AB R14, RZ, R14 ;  /* 0x0000000eff0e723e */ /* 0x000fca00000000ff */
[----:B------:R0:W-:Y:S01]  /*33b0*/  @P3 STG.E.U16 desc[UR36][R12.64+0x12], R14 ;  /* 0x0000120e0c003986 */ /* 0x0001e2000c101524 */
[----:B------:R-:W-:Y:S05]  /*33c0*/  @!P1 BRA `(.L_x_45) ;  /* 0x0000000000049947 */ /* 0x000fea0003800000 */
[----:B------:R0:W5:Y:S02]  /*33d0*/  LDG.E.LTC128B.U16 R88, desc[UR36][R8.64+0x10] ;  /* 0x0000102408587981 */ /* 0x000164000c1e1520 */
.L_x_45:
[----:B------:R-:W-:Y:S05]  /*33e0*/  BSYNC B1 ;  /* 0x0000000000017941 */ /* 0x000fea0003800000 */
.L_x_44:
[----:B0----5:R-:W-:Y:S01]  /*33f0*/  HADD2.F32 R14, -RZ, R88.H0_H0 ;  /* 0x20000058ff0e7230 */ /* 0x021fe20000004100 */
[----:B------:R-:W-:Y:S01]  /*3400*/  ISETP.GT.AND P0, PT, R3, 0x8, P0 ;  /* 0x000000080300780c */ /* 0x000fe20000704270 */
[----:B------:R-:W-:Y:S03]  /*3410*/  BSSY B1, `(.L_x_46) ;  /* 0x0000007000017945 */ /* 0x000fe60003800000 */
[----:B-1----:R-:W-:-:S04]  /*3420*/  FMUL R5, R14, R105 ;  /* 0x000000690e057220 */ /* 0x002fc80000400000 */
[----:B------:R-:W-:-:S05]  /*3430*/  FFMA R5, R94, R104, R5 ;  /* 0x000000685e057223 */ /* 0x000fca0000000005 */
[----:B------:R-:W-:-:S05]  /*3440*/  F2FP.F16.F32.PACK_AB R5, RZ, R5 ;  /* 0x00000005ff05723e */ /* 0x000fca00000000ff */
[----:B------:R0:W-:Y:S01]  /*3450*/  @P1 STG.E.U16 desc[UR36][R10.64+0x10], R5 ;  /* 0x000010050a001986 */ /* 0x0001e2000c101524 */
[----:B------:R-:W-:Y:S05]  /*3460*/  @!P0 BRA `(.L_x_47) ;  /* 0x0000000000048947 */ /* 0x000fea0003800000 */
[----:B------:R1:W5:Y:S02]  /*3470*/  LDG.E.LTC128B.U16 R88, desc[UR36][R8.64+0x12] ;  /* 0x0000122408587981 */ /* 0x000364000c1e1520 */
.L_x_47:
[----:B------:R-:W-:Y:S05]  /*3480*/  BSYNC B1 ;  /* 0x0000000000017941 */ /* 0x000fea0003800000 */
.L_x_46:
        /* <DEDUP_REMOVED lines=10> */
.L_x_49:
[----:B------:R-:W-:Y:S05]  /*3530*/  BSYNC B1 ;  /* 0x0000000000017941 */ /* 0x000fea0003800000 */
.L_x_48:
[----:B0----5:R-:W-:Y:S01]  /*3540*/  HADD2.F32 R14, -RZ, R88.H0_H0 ;  /* 0x20000058ff0e7230 */ /* 0x021fe20000004100 */
        /* <DEDUP_REMOVED lines=9> */
.L_x_51:
[----:B------:R-:W-:Y:S05]  /*35e0*/  BSYNC B1 ;  /* 0x0000000000017941 */ /* 0x000fea0003800000 */
.L_x_50:
        /* <DEDUP_REMOVED lines=9> */
.L_x_53:
[----:B------:R-:W-:Y:S05]  /*3680*/  BSYNC B1 ;  /* 0x0000000000017941 */ /* 0x000fea0003800000 */
.L_x_52:
[----:B0----5:R-:W-:Y:S01]  /*3690*/  HADD2.F32 R14, -RZ, R88.H0_H0 ;  /* 0x20000058ff0e7230 */ /* 0x021fe20000004100 */
        /* <DEDUP_REMOVED lines=8> */
.L_x_55:
[----:B------:R-:W-:Y:S05]  /*3720*/  BSYNC B1 ;  /* 0x0000000000017941 */ /* 0x000fea0003800000 */
.L_x_54:
        /* <DEDUP_REMOVED lines=10> */
.L_x_57:
[----:B------:R-:W-:Y:S05]  /*37d0*/  BSYNC B1 ;  /* 0x0000000000017941 */ /* 0x000fea0003800000 */
.L_x_56:
        /* <DEDUP_REMOVED lines=10> */
.L_x_59:
[----:B------:R-:W-:Y:S05]  /*3880*/  BSYNC B1 ;  /* 0x0000000000017941 */ /* 0x000fea0003800000 */
.L_x_58:
        /* <DEDUP_REMOVED lines=9> */
.L_x_61:
[----:B------:R-:W-:Y:S05]  /*3920*/  BSYNC B1 ;  /* 0x0000000000017941 */ /* 0x000fea0003800000 */
.L_x_60:
        /* <DEDUP_REMOVED lines=9> */
.L_x_63:
[----:B------:R-:W-:Y:S05]  /*39c0*/  BSYNC B1 ;  /* 0x0000000000017941 */ /* 0x000fea0003800000 */
.L_x_62:
        /* <DEDUP_REMOVED lines=10> */
.L_x_65:
[----:B------:R-:W-:Y:S05]  /*3a70*/  BSYNC B1 ;  /* 0x0000000000017941 */ /* 0x000fea0003800000 */
.L_x_64:
        /* <DEDUP_REMOVED lines=10> */
.L_x_67:
[----:B------:R-:W-:Y:S05]  /*3b20*/  BSYNC B1 ;  /* 0x0000000000017941 */ /* 0x000fea0003800000 */
.L_x_66:
        /* <DEDUP_REMOVED lines=9> */
.L_x_69:
[----:B------:R-:W-:Y:S05]  /*3bc0*/  BSYNC B1 ;  /* 0x0000000000017941 */ /* 0x000fea0003800000 */
.L_x_68:
        /* <DEDUP_REMOVED lines=9> */
.L_x_71:
[----:B------:R-:W-:Y:S05]  /*3c60*/  BSYNC B1 ;  /* 0x0000000000017941 */ /* 0x000fea0003800000 */
.L_x_70:
        /* <DEDUP_REMOVED lines=10> */
.L_x_73:
[----:B------:R-:W-:Y:S05]  /*3d10*/  BSYNC B1 ;  /* 0x0000000000017941 */ /* 0x000fea0003800000 */
.L_x_72:
        /* <DEDUP_REMOVED lines=10> */
.L_x_75:
[----:B------:R-:W-:Y:S05]  /*3dc0*/  BSYNC B1 ;  /* 0x0000000000017941 */ /* 0x000fea0003800000 */
.L_x_74:
        /* <DEDUP_REMOVED lines=9> */
.L_x_77:
[----:B------:R-:W-:Y:S05]  /*3e60*/  BSYNC B1 ;  /* 0x0000000000017941 */ /* 0x000fea0003800000 */
.L_x_76:
        /* <DEDUP_REMOVED lines=9> */
.L_x_79:
[----:B------:R-:W-:Y:S05]  /*3f00*/  BSYNC B1 ;  /* 0x0000000000017941 */ /* 0x000fea0003800000 */
.L_x_78:
        /* <DEDUP_REMOVED lines=10> */
.L_x_81:
[----:B------:R-:W-:Y:S05]  /*3fb0*/  BSYNC B1 ;  /* 0x0000000000017941 */ /* 0x000fea0003800000 */
.L_x_80:
        /* <DEDUP_REMOVED lines=10> */
.L_x_83:
[----:B------:R-:W-:Y:S05]  /*4060*/  BSYNC B1 ;  /* 0x0000000000017941 */ /* 0x000fea0003800000 */
.L_x_82:
        /* <DEDUP_REMOVED lines=9> */
.L_x_85:
[----:B------:R-:W-:Y:S05]  /*4100*/  BSYNC B1 ;  /* 0x0000000000017941 */ /* 0x000fea0003800000 */
.L_x_84:
        /* <DEDUP_REMOVED lines=9> */
.L_x_87:
[----:B------:R-:W-:Y:S05]  /*41a0*/  BSYNC B1 ;  /* 0x0000000000017941 */ /* 0x000fea0003800000 */
.L_x_86:
        /* <DEDUP_REMOVED lines=10> */
.L_x_89:
[----:B------:R-:W-:Y:S05]  /*4250*/  BSYNC B1 ;  /* 0x0000000000017941 */ /* 0x000fea0003800000 */
.L_x_88:
        /* <DEDUP_REMOVED lines=10> */
.L_x_91:
[----:B------:R-:W-:Y:S05]  /*4300*/  BSYNC B1 ;  /* 0x0000000000017941 */ /* 0x000fea0003800000 */
.L_x_90:
        /* <DEDUP_REMOVED lines=9> */
.L_x_93:
[----:B------:R-:W-:Y:S05]  /*43a0*/  BSYNC B1 ;  /* 0x0000000000017941 */ /* 0x000fea0003800000 */
.L_x_92:
        /* <DEDUP_REMOVED lines=9> */
.L_x_95:
[----:B------:R-:W-:Y:S05]  /*4440*/  BSYNC B1 ;  /* 0x0000000000017941 */ /* 0x000fea0003800000 */
.L_x_94:
        /* <DEDUP_REMOVED lines=10> */
.L_x_97:
[----:B------:R-:W-:Y:S05]  /*44f0*/  BSYNC B1 ;  /* 0x0000000000017941 */ /* 0x000fea0003800000 */
.L_x_96:
        /* <DEDUP_REMOVED lines=10> */
.L_x_99:
[----:B------:R-:W-:Y:S05]  /*45a0*/  BSYNC B1 ;  /* 0x0000000000017941 */ /* 0x000fea0003800000 */
.L_x_98:
        /* <DEDUP_REMOVED lines=9> */
.L_x_101:
[----:B------:R-:W-:Y:S05]  /*4640*/  BSYNC B1 ;  /* 0x0000000000017941 */ /* 0x000fea0003800000 */
.L_x_100:
        /* <DEDUP_REMOVED lines=9> */
.L_x_103:
[----:B------:R-:W-:Y:S05]  /*46e0*/  BSYNC B1 ;  /* 0x0000000000017941 */ /* 0x000fea0003800000 */
.L_x_102:
        /* <DEDUP_REMOVED lines=10> */
.L_x_105:
[----:B------:R-:W-:Y:S05]  /*4790*/  BSYNC B1 ;  /* 0x0000000000017941 */ /* 0x000fea0003800000 */
.L_x_104:
        /* <DEDUP_REMOVED lines=10> */
.L_x_107:
[----:B------:R-:W-:Y:S05]  /*4840*/  BSYNC B1 ;  /* 0x0000000000017941 */ /* 0x000fea0003800000 */
.L_x_106:
        /* <DEDUP_REMOVED lines=9> */
.L_x_109:
[----:B------:R-:W-:Y:S05]  /*48e0*/  BSYNC B1 ;  /* 0x0000000000017941 */ /* 0x000fea0003800000 */
.L_x_108:
        /* <DEDUP_REMOVED lines=9> */
.L_x_111:
[----:B------:R-:W-:Y:S05]  /*4980*/  BSYNC B1 ;  /* 0x0000000000017941 */ /* 0x000fea0003800000 */
.L_x_110:
        /* <DEDUP_REMOVED lines=10> */
.L_x_113:
[----:B------:R-:W-:Y:S05]  /*4a30*/  BSYNC B1 ;  /* 0x0000000000017941 */ /* 0x000fea0003800000 */
.L_x_112:
        /* <DEDUP_REMOVED lines=10> */
.L_x_115:
[----:B------:R-:W-:Y:S05]  /*4ae0*/  BSYNC B1 ;  /* 0x0000000000017941 */ /* 0x000fea0003800000 */
.L_x_114:
        /* <DEDUP_REMOVED lines=9> */
.L_x_117:
[----:B------:R-:W-:Y:S05]  /*4b80*/  BSYNC B1 ;  /* 0x0000000000017941 */ /* 0x000fea0003800000 */
.L_x_116:
        /* <DEDUP_REMOVED lines=9> */
.L_x_119:
[----:B------:R-:W-:Y:S05]  /*4c20*/  BSYNC B1 ;  /* 0x0000000000017941 */ /* 0x000fea0003800000 */
.L_x_118:
        /* <DEDUP_REMOVED lines=10> */
.L_x_121:
[----:B------:R-:W-:Y:S05]  /*4cd0*/  BSYNC B1 ;  /* 0x0000000000017941 */ /* 0x000fea0003800000 */
.L_x_120:
        /* <DEDUP_REMOVED lines=10> */
.L_x_123:
[----:B------:R-:W-:Y:S05]  /*4d80*/  BSYNC B1 ;  /* 0x0000000000017941 */ /* 0x000fea0003800000 */
.L_x_122:
        /* <DEDUP_REMOVED lines=9> */
.L_x_125:
[----:B------:R-:W-:Y:S05]  /*4e20*/  BSYNC B1 ;  /* 0x0000000000017941 */ /* 0x000fea0003800000 */
.L_x_124:
        /* <DEDUP_REMOVED lines=9> */
.L_x_127:
[----:B------:R-:W-:Y:S05]  /*4ec0*/  BSYNC B1 ;  /* 0x0000000000017941 */ /* 0x000fea0003800000 */
.L_x_126:
        /* <DEDUP_REMOVED lines=10> */
.L_x_129:
[----:B------:R-:W-:Y:S05]  /*4f70*/  BSYNC B1 ;  /* 0x0000000000017941 */ /* 0x000fea0003800000 */
.L_x_128:
        /* <DEDUP_REMOVED lines=10> */
.L_x_131:
[----:B------:R-:W-:Y:S05]  /*5020*/  BSYNC B1 ;  /* 0x0000000000017941 */ /* 0x000fea0003800000 */
.L_x_130:
        /* <DEDUP_REMOVED lines=9> */
.L_x_133:
[----:B------:R-:W-:Y:S05]  /*50c0*/  BSYNC B1 ;  /* 0x0000000000017941 */ /* 0x000fea0003800000 */
.L_x_132:
        /* <DEDUP_REMOVED lines=9> */
.L_x_135:
[----:B------:R-:W-:Y:S05]  /*5160*/  BSYNC B1 ;  /* 0x0000000000017941 */ /* 0x000fea0003800000 */
.L_x_134:
        /* <DEDUP_REMOVED lines=10> */
.L_x_137:
[----:B------:R-:W-:Y:S05]  /*5210*/  BSYNC B1 ;  /* 0x0000000000017941 */ /* 0x000fea0003800000 */
.L_x_136:
        /* <DEDUP_REMOVED lines=10> */
.L_x_139:
[----:B------:R-:W-:Y:S05]  /*52c0*/  BSYNC B1 ;  /* 0x0000000000017941 */ /* 0x000fea0003800000 */
.L_x_138:
        /* <DEDUP_REMOVED lines=9> */
.L_x_141:
[----:B------:R-:W-:Y:S05]  /*5360*/  BSYNC B1 ;  /* 0x0000000000017941 */ /* 0x000fea0003800000 */
.L_x_140:
        /* <DEDUP_REMOVED lines=9> */
.L_x_143:
[----:B------:R-:W-:Y:S05]  /*5400*/  BSYNC B1 ;  /* 0x0000000000017941 */ /* 0x000fea0003800000 */
.L_x_142:
        /* <DEDUP_REMOVED lines=10> */
.L_x_145:
[----:B------:R-:W-:Y:S05]  /*54b0*/  BSYNC B1 ;  /* 0x0000000000017941 */ /* 0x000fea0003800000 */
.L_x_144:
        /* <DEDUP_REMOVED lines=10> */
.L_x_147:
[----:B------:R-:W-:Y:S05]  /*5560*/  BSYNC B1 ;  /* 0x0000000000017941 */ /* 0x000fea0003800000 */
.L_x_146:
        /* <DEDUP_REMOVED lines=9> */
.L_x_149:
[----:B------:R-:W-:Y:S05]  /*5600*/  BSYNC B1 ;  /* 0x0000000000017941 */ /* 0x000fea0003800000 */
.L_x_148:
        /* <DEDUP_REMOVED lines=9> */
.L_x_151:
[----:B------:R-:W-:Y:S05]  /*56a0*/  BSYNC B1 ;  /* 0x0000000000017941 */ /* 0x000fea0003800000 */
.L_x_150:
        /* <DEDUP_REMOVED lines=10> */
.L_x_153:
[----:B------:R-:W-:Y:S05]  /*5750*/  BSYNC B1 ;  /* 0x0000000000017941 */ /* 0x000fea0003800000 */
.L_x_152:
        /* <DEDUP_REMOVED lines=10> */
.L_x_155:
[----:B------:R-:W-:Y:S05]  /*5800*/  BSYNC B1 ;  /* 0x0000000000017941 */ /* 0x000fea0003800000 */
.L_x_154:
        /* <DEDUP_REMOVED lines=9> */
.L_x_157:
[----:B------:R-:W-:Y:S05]  /*58a0*/  BSYNC B1 ;  /* 0x0000000000017941 */ /* 0x000fea0003800000 */
.L_x_156:
        /* <DEDUP_REMOVED lines=9> */
.L_x_159:
[----:B------:R-:W-:Y:S05]  /*5940*/  BSYNC B1 ;  /* 0x0000000000017941 */ /* 0x000fea0003800000 */
.L_x_158:
        /* <DEDUP_REMOVED lines=10> */
.L_x_161:
[----:B------:R-:W-:Y:S05]  /*59f0*/  BSYNC B1 ;  /* 0x0000000000017941 */ /* 0x000fea0003800000 */
.L_x_160:
        /* <DEDUP_REMOVED lines=10> */
.L_x_163:
[----:B------:R-:W-:Y:S05]  /*5aa0*/  BSYNC B1 ;  /* 0x0000000000017941 */ /* 0x000fea0003800000 */
.L_x_162:
        /* <DEDUP_REMOVED lines=9> */
.L_x_165:
[----:B------:R-:W-:Y:S05]  /*5b40*/  BSYNC B1 ;  /* 0x0000000000017941 */ /* 0x000fea0003800000 */
.L_x_164:
        /* <DEDUP_REMOVED lines=9> */
.L_x_167:
[----:B------:R-:W-:Y:S05]  /*5be0*/  BSYNC B1 ;  /* 0x0000000000017941 */ /* 0x000fea0003800000 */
.L_x_166:
        /* <DEDUP_REMOVED lines=10> */
.L_x_169:
[----:B------:R-:W-:Y:S05]  /*5c90*/  BSYNC B1 ;  /* 0x0000000000017941 */ /* 0x000fea0003800000 */
.L_x_168:
        /* <DEDUP_REMOVED lines=10> */
.L_x_171:
[----:B------:R-:W-:Y:S05]  /*5d40*/  BSYNC B1 ;  /* 0x0000000000017941 */ /* 0x000fea0003800000 */
.L_x_170:
        /* <DEDUP_REMOVED lines=9> */
.L_x_173:
[----:B------:R-:W-:Y:S05]  /*5de0*/  BSYNC B1 ;  /* 0x0000000000017941 */ /* 0x000fea0003800000 */
.L_x_172:
        /* <DEDUP_REMOVED lines=9> */
.L_x_175:
[----:B------:R-:W-:Y:S05]  /*5e80*/  BSYNC B1 ;  /* 0x0000000000017941 */ /* 0x000fea0003800000 */
.L_x_174:
        /* <DEDUP_REMOVED lines=10> */
.L_x_177:
[----:B------:R-:W-:Y:S05]  /*5f30*/  BSYNC B1 ;  /* 0x0000000000017941 */ /* 0x000fea0003800000 */
.L_x_176:
        /* <DEDUP_REMOVED lines=10> */
.L_x_179:
[----:B------:R-:W-:Y:S05]  /*5fe0*/  BSYNC B1 ;  /* 0x0000000000017941 */ /* 0x000fea0003800000 */
.L_x_178:
        /* <DEDUP_REMOVED lines=9> */
.L_x_181:
[----:B------:R-:W-:Y:S05]  /*6080*/  BSYNC B1 ;  /* 0x0000000000017941 */ /* 0x000fea0003800000 */
.L_x_180:
        /* <DEDUP_REMOVED lines=9> */
.L_x_183:
[----:B------:R-:W-:Y:S05]  /*6120*/  BSYNC B1 ;  /* 0x0000000000017941 */ /* 0x000fea0003800000 */
.L_x_182:
        /* <DEDUP_REMOVED lines=10> */
.L_x_185:
[----:B------:R-:W-:Y:S05]  /*61d0*/  BSYNC B1 ;  /* 0x0000000000017941 */ /* 0x000fea0003800000 */
.L_x_184:
[----:B0----5:R-:W-:Y:S01]  /*61e0*/  HADD2.F32 R14, -RZ, R88.H0_H0 ;  /* 0x20000058ff0e7230 */ /* 0x021fe20000004100 */
[----:B------:R-:W-:Y:S01]  /*61f0*/  ISETP.GT.AND P0, PT, R4, 0x99, PT ;  /* 0x000000990400780c */ /* 0x000fe20003f04270 */
[----:B------:R-:W-:Y:S01]  /*6200*/  @P2 IMAD.MOV.U32 R4, RZ, RZ, R12 ;  /* 0x000000ffff042224 */ /* 0x000fe200078e000c */
[----:B------:R-:W-:Y:S02]  /*6210*/  BSSY B1, `(.L_x_186) ;  /* 0x000000a000017945 */ /* 0x000fe40003800000 */
[----:B------:R-:W-:Y:S01]  /*6220*/  FMUL R5, R14, R105 ;  /* 0x000000690e057220 */ /* 0x000fe20000400000 */
[----:B------:R-:W-:-:S03]  /*6230*/  ISETP.GT.AND P3, PT, R3, RZ, P0 ;  /* 0x000000ff0300720c */ /* 0x000fc60000764270 */
[----:B------:R-:W-:-:S05]  /*6240*/  FFMA R5, R36, R104, R5 ;  /* 0x0000006824057223 */ /* 0x000fca0000000005 */
[----:B------:R-:W-:-:S04]  /*6250*/  F2FP.F16.F32.PACK_AB R5, RZ, R5 ;  /* 0x00000005ff05723e */ /* 0x000fc800000000ff */
[----:B------:R-:W-:Y:S01]  /*6260*/  PRMT R14, R5, 0x7610, R14 ;  /* 0x00007610050e7816 */ /* 0x000fe2000000000e */
[----:B------:R-:W-:-:S05]  /*6270*/  @P2 IMAD.MOV.U32 R5, RZ, RZ, R13 ;  /* 0x000000ffff052224 */ /* 0x000fca00078e000d */
[----:B------:R0:W-:Y:S01]  /*6280*/  @P2 STG.E.U16 desc[UR36][R4.64+0x130], R14 ;  /* 0x0001300e04002986 */ /* 0x0001e2000c101524 */
[----:B------:R-:W-:Y:S05]  /*6290*/  @!P3 BRA `(.L_x_187) ;  /* 0x000000000004b947 */ /* 0x000fea0003800000 */
[----:B------:R0:W5:Y:S02]  /*62a0*/  LDG.E.LTC128B.U16 R88, desc[UR36][R6.64+0x132] ;  /* 0x0001322406587981 */ /* 0x000164000c1e1520 */
.L_x_187:
[----:B------:R-:W-:Y:S05]  /*62b0*/  BSYNC B1 ;  /* 0x0000000000017941 */ /* 0x000fea0003800000 */
.L_x_186:
        /* <DEDUP_REMOVED lines=9> */
.L_x_189:
[----:B------:R-:W-:Y:S05]  /*6350*/  BSYNC B1 ;  /* 0x0000000000017941 */ /* 0x000fea0003800000 */
.L_x_188:
[----:B0----5:R-:W-:Y:S01]  /*6360*/  HADD2.F32 R4, -RZ, R88.H0_H0 ;  /* 0x20000058ff047230 */ /* 0x021fe20000004100 */
[----:B------:R-:W-:Y:S01]  /*6370*/  ISETP.GT.AND P0, PT, R3, 0x8, P0 ;  /* 0x000000080300780c */ /* 0x000fe20000704270 */
[----:B------:R-:W-:Y:S03]  /*6380*/  BSSY B1, `(.L_x_190) ;  /* 0x000000a000017945 */ /* 0x000fe60003800000 */
[----:B------:R-:W-:Y:S01]  /*6390*/  FMUL R5, R4, R105 ;  /* 0x0000006904057220 */ /* 0x000fe20000400000 */
[----:B------:R-:W-:-:S03]  /*63a0*/  @P1 IMAD.MOV.U32 R4, RZ, RZ, R10 ;  /* 0x000000ffff041224 */ /* 0x000fc600078e000a */
[----:B------:R-:W-:-:S05]  /*63b0*/  FFMA R5, R38, R104, R5 ;  /* 0x0000006826057223 */ /* 0x000fca0000000005 */
[----:B------:R-:W-:-:S04]  /*63c0*/  F2FP.F16.F32.PACK_AB R5, RZ, R5 ;  /* 0x00000005ff05723e */ /* 0x000fc800000000ff */
[----:B---34-:R-:W-:Y:S01]  /*63d0*/  PRMT R6, R5, 0x7610, R6 ;  /* 0x0000761005067816 */ /* 0x018fe20000000006 */
[----:B------:R-:W-:-:S05]  /*63e0*/  @P1 IMAD.MOV.U32 R5, RZ, RZ, R11 ;  /* 0x000000ffff051224 */ /* 0x000fca00078e000b */
[----:B------:R0:W-:Y:S01]  /*63f0*/  @P1 STG.E.U16 desc[UR36][R4.64+0x130], R6 ;  /* 0x0001300604001986 */ /* 0x0001e2000c101524 */
[----:B------:R-:W-:Y:S05]  /*6400*/  @!P0 BRA `(.L_x_191) ;  /* 0x0000000000048947 */ /* 0x000fea0003800000 */
[----:B------:R3:W5:Y:S02]  /*6410*/  LDG.E.LTC128B.U16 R88, desc[UR36][R8.64+0x132] ;  /* 0x0001322408587981 */ /* 0x000764000c1e1520 */
.L_x_191:
[----:B------:R-:W-:Y:S05]  /*6420*/  BSYNC B1 ;  /* 0x0000000000017941 */ /* 0x000fea0003800000 */
.L_x_190:
[----:B------:R-:W-:Y:S05]  /*6430*/  @!P0 BRA `(.L_x_192) ;  /* 0x0000001800088947 */ /* 0x000fea0003800000 */
[----:B-----5:R-:W-:-:S05]  /*6440*/  HADD2.F32 R88, -RZ, R88.H0_H0 ;  /* 0x20000058ff587230 */ /* 0x020fca0000004100 */
[----:B------:R-:W-:-:S04]  /*6450*/  FMUL R88, R88, R105 ;  /* 0x0000006958587220 */ /* 0x000fc80000400000 */
[----:B------:R-:W-:-:S05]  /*6460*/  FFMA R88, R39, R104, R88 ;  /* 0x0000006827587223 */ /* 0x000fca0000000058 */
[----:B------:R-:W-:-:S05]  /*6470*/  F2FP.F16.F32.PACK_AB R88, RZ, R88 ;  /* 0x00000058ff58723e */ /* 0x000fca00000000ff */
[----:B------:R4:W-:Y:S01]  /*6480*/  STG.E.U16 desc[UR36][R10.64+0x132], R88 ;  /* 0x000132580a007986 */ /* 0x0009e2000c101524 */
[----:B------:R-:W-:Y:S05]  /*6490*/  BRA `(.L_x_192) ;  /* 0x0000001400f07947 */ /* 0x000fea0003800000 */
.L_x_35:
[----:B------:R-:W-:Y:S01]  /*64a0*/  ULDC.64 UR4, c[0x0][0x5c0] ;  /* 0x0001700000047ab9 */ /* 0x000fe20000000a00 */
[----:B------:R-:W-:Y:S01]  /*64b0*/  ISETP.GT.AND P3, PT, R4, 0x1, PT ;  /* 0x000000010400780c */ /* 0x000fe20003f64270 */
[-C--:B------:R-:W-:Y:S01]  /*64c0*/  FMUL R88, R88, R104.reuse ;  /* 0x0000006858587220 */ /* 0x080fe20000400000 */
[----:B------:R-:W-:Y:S01]  /*64d0*/  LEA R6, P0, R10, UR4, 0x1 ;  /* 0x000000040a067c11 */ /* 0x000fe2000f8008ff */
[-C--:B------:R-:W-:Y:S01]  /*64e0*/  FMUL R89, R89, R104.reuse ;  /* 0x0000006859597220 */ /* 0x080fe20000400000 */
[----:B------:R-:W-:Y:S01]  /*64f0*/  SHF.L.U64.HI R9, R8, 0x4, R9 ;  /* 0x0000000408097819 */ /* 0x000fe20000010209 */
[-C--:B------:R-:W-:Y:S01]  /*6500*/  FMUL R90, R90, R104.reuse ;  /* 0x000000685a5a7220 */ /* 0x080fe20000400000 */
[----:B------:R-:W-:Y:S01]  /*6510*/  LEA.HI.X R7, R10, UR5, R125, 0x1, P0 ;  /* 0x000000050a077c11 */ /* 0x000fe200080f0c7d */
[-C--:B------:R-:W-:Y:S01]  /*6520*/  FMUL R91, R91, R104.reuse ;  /* 0x000000685b5b7220 */ /* 0x080fe20000400000 */
[----:B------:R-:W-:Y:S01]  /*6530*/  ISETP.GT.AND P0, PT, R3, RZ, P3 ;  /* 0x000000ff0300720c */ /* 0x000fe20001f04270 */
[----:B------:R-:W-:Y:S01]  /*6540*/  FMUL R92, R92, R104 ;  /* 0x000000685c5c7220 */ /* 0x000fe20000400000 */
[----:B------:R-:W-:Y:S01]  /*6550*/  F2FP.F16.F32.PACK_AB R88, RZ, R88 ;  /* 0x00000058ff58723e */ /* 0x000fe200000000ff */
[-C--:B------:R-:W-:Y:S01]  /*6560*/  FMUL R93, R93, R104.reuse ;  /* 0x000000685d5d7220 */ /* 0x080fe20000400000 */
[----:B------:R-:W-:Y:S01]  /*6570*/  F2FP.F16.F32.PACK_AB R89, RZ, R89 ;  /* 0x00000059ff59723e */ /* 0x000fe200000000ff */
[----:B------:R-:W-:Y:S01]  /*6580*/  FMUL R94, R94, R104 ;  /* 0x000000685e5e7220 */ /* 0x000fe20000400000 */
[----:B------:R-:W-:Y:S01]  /*6590*/  ISETP.GT.AND P1, PT, R3, 0x8, P1 ;  /* 0x000000080300780c */ /* 0x000fe20000f24270 */
[----:B------:R-:W-:Y:S01]  /*65a0*/  @P2 STG.E.U16 desc[UR36][R6.64], R88 ;  /* 0x0000005806002986 */ /* 0x000fe2000c101524 */
[----:B------:R-:W-:Y:S01]  /*65b0*/  LEA R8, P4, R8, R6, 0x4 ;  /* 0x0000000608087211 */ /* 0x000fe200078820ff */
[-C--:B------:R-:W-:Y:S01]  /*65c0*/  FMUL R95, R95, R104.reuse ;  /* 0x000000685f5f7220 */ /* 0x080fe20000400000 */
[----:B------:R-:W-:Y:S01]  /*65d0*/  ISETP.GT.AND P2, PT, R4, 0x8, PT ;  /* 0x000000080400780c */ /* 0x000fe20003f44270 */
[-C--:B------:R-:W-:Y:S01]  /*65e0*/  FMUL R96, R96, R104.reuse ;  /* 0x0000006860607220 */ /* 0x080fe20000400000 */
[----:B------:R-:W-:Y:S01]  /*65f0*/  ISETP.GT.AND P3, PT, R3, 0x8, P3 ;  /* 0x000000080300780c */ /* 0x000fe20001f64270 */
[----:B------:R-:W-:Y:S01]  /*6600*/  @P0 STG.E.U16 desc[UR36][R6.64+0x2], R89 ;  /* 0x0000025906000986 */ /* 0x000fe2000c101524 */
[----:B------:R-:W-:Y:S01]  /*6610*/  ISETP.GT.AND P0, PT, R4, 0x9, PT ;  /* 0x000000090400780c */ /* 0x000fe20003f04270 */
[----:B------:R-:W-:Y:S01]  /*6620*/  IMAD.X R9, R9, 0x1, R7, P4 ;  /* 0x0000000109097824 */ /* 0x000fe200020e0607 */
[----:B------:R-:W-:Y:S01]  /*6630*/  ISETP.GT.AND P5, PT, R3, RZ, P2 ;  /* 0x000000ff0300720c */ /* 0x000fe200017a4270 */
[-C--:B------:R-:W-:Y:S01]  /*6640*/  FMUL R97, R97, R104.reuse ;  /* 0x0000006861617220 */ /* 0x080fe20000400000 */
[----:B------:R-:W-:Y:S01]  /*6650*/  ISETP.GT.AND P4, PT, R3, RZ, P0 ;  /* 0x000000ff0300720c */ /* 0x000fe20000784270 */
[----:B------:R-:W-:Y:S01]  /*6660*/  FMUL R98, R98, R104 ;  /* 0x0000006862627220 */ /* 0x000fe20000400000 */
[----:B------:R-:W-:Y:S01]  /*6670*/  F2FP.F16.F32.PACK_AB R90, RZ, R90 ;  /* 0x0000005aff5a723e */ /* 0x000fe200000000ff */
[-C--:B------:R-:W-:Y:S01]  /*6680*/  FMUL R99, R99, R104.reuse ;  /* 0x0000006863637220 */ /* 0x080fe20000400000 */
[----:B------:R-:W-:Y:S01]  /*6690*/  F2FP.F16.F32.PACK_AB R91, RZ, R91 ;  /* 0x0000005bff5b723e */ /* 0x000fe200000000ff */
[----:B------:R-:W-:Y:S01]  /*66a0*/  FMUL R100, R100, R104 ;  /* 0x0000006864647220 */ /* 0x000fe20000400000 */
[----:B------:R-:W-:Y:S01]  /*66b0*/  F2FP.F16.F32.PACK_AB R92, RZ, R92 ;  /* 0x0000005cff5c723e */ /* 0x000fe200000000ff */
[----:B------:R-:W-:Y:S01]  /*66c0*/  @P1 STG.E.U16 desc[UR36][R8.64], R90 ;  /* 0x0000005a08001986 */ /* 0x000fe2000c101524 */
[----:B------:R-:W-:Y:S01]  /*66d0*/  F2FP.F16.F32.PACK_AB R93, RZ, R93 ;  /* 0x0000005dff5d723e */ /* 0x000fe200000000ff */
[-C--:B------:R-:W-:Y:S01]  /*66e0*/  FMUL R101, R101, R104.reuse ;  /* 0x0000006865657220 */ /* 0x080fe20000400000 */
[C---:B------:R-:W-:Y:S01]  /*66f0*/  ISETP.GT.AND P2, PT, R3.reuse, 0x8, P2 ;  /* 0x000000080300780c */ /* 0x040fe20001744270 */
[----:B------:R-:W-:Y:S01]  /*6700*/  @P3 STG.E.U16 desc[UR36][R8.64+0x2], R91 ;  /* 0x0000025b08003986 */ /* 0x000fe2000c101524 */
[----:B------:R-:W-:Y:S01]  /*6710*/  ISETP.GT.AND P1, PT, R4, 0x10, PT ;  /* 0x000000100400780c */ /* 0x000fe20003f24270 */
[-C--:B------:R-:W-:Y:S01]  /*6720*/  FMUL R102, R102, R104.reuse ;  /* 0x0000006866667220 */ /* 0x080fe20000400000 */
[----:B------:R-:W-:Y:S01]  /*6730*/  ISETP.GT.AND P3, PT, R3, 0x8, P0 ;  /* 0x000000080300780c */ /* 0x000fe20000764270 */
[----:B------:R-:W-:Y:S01]  /*6740*/  @P5 STG.E.U16 desc[UR36][R6.64+0x10], R92 ;  /* 0x0000105c06005986 */ /* 0x000fe2000c101524 */
[----:B------:R-:W-:Y:S01]  /*6750*/  ISETP.GT.AND P0, PT, R4, 0x11, PT ;  /* 0x000000110400780c */ /* 0x000fe20003f04270 */
[-C--:B------:R-:W-:Y:S01]  /*6760*/  FMUL R103, R103, R104.reuse ;  /* 0x0000006867677220 */ /* 0x080fe20000400000 */
[C---:B------:R-:W-:Y:S01]  /*6770*/  ISETP.GT.AND P5, PT, R3.reuse, RZ, P1 ;  /* 0x000000ff0300720c */ /* 0x040fe20000fa4270 */
[----:B------:R-:W-:Y:S01]  /*6780*/  @P4 STG.E.U16 desc[UR36][R6.64+0x12], R93 ;  /* 0x0000125d06004986 */ /* 0x000fe2000c101524 */
        /* <DEDUP_REMOVED lines=209> */
[----:B------:R-:W-:Y:S01]  /*74a0*/  FMUL R39, R39, R104 ;  /* 0x0000006827277220 */ /* 0x000fe20000400000 */
[----:B------:R-:W-:Y:S01]  /*74b0*/  ISETP.GT.AND P1, PT, R3, 0x8, P2 ;  /* 0x000000080300780c */ /* 0x000fe20001724270 */
[----:B------:R-:W-:Y:S01]  /*74c0*/  @P3 STG.E.U16 desc[UR36][R8.64+0xb2], R71 ;  /* 0x0000b24708003986 */ /* 0x000fe2000c101524 */
[----:B------:R-:W-:-:S02]  /*74d0*/  ISETP.GT.AND P2, PT, R4, 0x68, PT ;  /* 0x000000680400780c */ /* 0x000fc40003f44270 */
[C---:B------:R-:W-:Y:S01]  /*74e0*/  ISETP.GT.AND P3, PT, R3.reuse, 0x8, P0 ;  /* 0x000000080300780c */ /* 0x040fe20000764270 */
[----:B------:R-:W-:Y:S01]  /*74f0*/  @P5 STG.E.U16 desc[UR36][R6.64+0xc0], R40 ;  /* 0x0000c02806005986 */ /* 0x000fe2000c101524 */
[----:B------:R-:W-:Y:S02]  /*7500*/  ISETP.GT.AND P0, PT, R4, 0x69, PT ;  /* 0x000000690400780c */ /* 0x000fe40003f04270 */
[C---:B------:R-:W-:Y:S01]  /*7510*/  ISETP.GT.AND P5, PT, R3.reuse, RZ, P2 ;  /* 0x000000ff0300720c */ /* 0x040fe200017a4270 */
[----:B------:R-:W-:Y:S01]  /*7520*/  @P4 STG.E.U16 desc[UR36][R6.64+0xc2], R41 ;  /* 0x0000c22906004986 */ /* 0x000fe2000c101524 */
[----:B------:R-:W-:Y:S02]  /*7530*/  ISETP.GT.AND P4, PT, R3, RZ, P0 ;  /* 0x000000ff0300720c */ /* 0x000fe40000784270 */
[----:B------:R-:W-:Y:S02]  /*7540*/  F2FP.F16.F32.PACK_AB R42, RZ, R42 ;  /* 0x0000002aff2a723e */ /* 0x000fe400000000ff */
[----:B------:R-:W-:-:S02]  /*7550*/  F2FP.F16.F32.PACK_AB R43, RZ, R43 ;  /* 0x0000002bff2b723e */ /* 0x000fc400000000ff */
[----:B------:R-:W-:Y:S01]  /*7560*/  F2FP.F16.F32.PACK_AB R44, RZ, R44 ;  /* 0x0000002cff2c723e */ /* 0x000fe200000000ff */
[----:B------:R-:W-:Y:S01]  /*7570*/  @P1 STG.E.U16 desc[UR36][R8.64+0xc0], R42 ;  /* 0x0000c02a08001986 */ /* 0x000fe2000c101524 */
[----:B------:R-:W-:Y:S02]  /*7580*/  F2FP.F16.F32.PACK_AB R45, RZ, R45 ;  /* 0x0000002dff2d723e */ /* 0x000fe400000000ff */
[C---:B------:R-:W-:Y:S01]  /*7590*/  ISETP.GT.AND P1, PT, R3.reuse, 0x8, P2 ;  /* 0x000000080300780c */ /* 0x040fe20001724270 */
[----:B------:R-:W-:Y:S01]  /*75a0*/  @P3 STG.E.U16 desc[UR36][R8.64+0xc2], R43 ;  /* 0x0000c22b08003986 */ /* 0x000fe2000c101524 */
[C---:B------:R-:W-:Y:S02]  /*75b0*/  ISETP.GT.AND P2, PT, R4.reuse, 0x70, PT ;  /* 0x000000700400780c */ /* 0x040fe40003f44270 */
[----:B------:R-:W-:Y:S01]  /*75c0*/  ISETP.GT.AND P3, PT, R3, 0x8, P0 ;  /* 0x000000080300780c */ /* 0x000fe20000764270 */
[----:B------:R-:W-:Y:S01]  /*75d0*/  @P5 STG.E.U16 desc[UR36][R6.64+0xd0], R44 ;  /* 0x0000d02c06005986 */ /* 0x000fe2000c101524 */
[----:B------:R-:W-:-:S02]  /*75e0*/  ISETP.GT.AND P0, PT, R4, 0x71, PT ;  /* 0x000000710400780c */ /* 0x000fc40003f04270 */
[C---:B------:R-:W-:Y:S01]  /*75f0*/  ISETP.GT.AND P5, PT, R3.reuse, RZ, P2 ;  /* 0x000000ff0300720c */ /* 0x040fe200017a4270 */
[----:B------:R-:W-:Y:S01]  /*7600*/  @P4 STG.E.U16 desc[UR36][R6.64+0xd2], R45 ;  /* 0x0000d22d06004986 */ /* 0x000fe2000c101524 */
[----:B------:R-:W-:Y:S02]  /*7610*/  ISETP.GT.AND P4, PT, R3, RZ, P0 ;  /* 0x000000ff0300720c */ /* 0x000fe40000784270 */
[----:B------:R-:W-:Y:S02]  /*7620*/  F2FP.F16.F32.PACK_AB R46, RZ, R46 ;  /* 0x0000002eff2e723e */ /* 0x000fe400000000ff */
[----:B------:R-:W-:Y:S02]  /*7630*/  F2FP.F16.F32.PACK_AB R47, RZ, R47 ;  /* 0x0000002fff2f723e */ /* 0x000fe400000000ff */
[----:B------:R-:W-:Y:S01]  /*7640*/  F2FP.F16.F32.PACK_AB R48, RZ, R48 ;  /* 0x00000030ff30723e */ /* 0x000fe200000000ff */
[----:B------:R-:W-:Y:S01]  /*7650*/  @P1 STG.E.U16 desc[UR36][R8.64+0xd0], R46 ;  /* 0x0000d02e08001986 */ /* 0x000fe2000c101524 */
[----:B------:R-:W-:-:S02]  /*7660*/  F2FP.F16.F32.PACK_AB R49, RZ, R49 ;  /* 0x00000031ff31723e */ /* 0x000fc400000000ff */
[C---:B------:R-:W-:Y:S01]  /*7670*/  ISETP.GT.AND P2, PT, R3.reuse, 0x8, P2 ;  /* 0x000000080300780c */ /* 0x040fe20001744270 */
[----:B------:R-:W-:Y:S01]  /*7680*/  @P3 STG.E.U16 desc[UR36][R8.64+0xd2], R47 ;  /* 0x0000d22f08003986 */ /* 0x000fe2000c101524 */
[C---:B------:R-:W-:Y:S02]  /*7690*/  ISETP.GT.AND P3, PT, R4.reuse, 0x78, PT ;  /* 0x000000780400780c */ /* 0x040fe40003f64270 */
[C---:B------:R-:W-:Y:S01]  /*76a0*/  ISETP.GT.AND P0, PT, R3.reuse, 0x8, P0 ;  /* 0x000000080300780c */ /* 0x040fe20000704270 */
[----:B------:R-:W-:Y:S01]  /*76b0*/  @P5 STG.E.U16 desc[UR36][R6.64+0xe0], R48 ;  /* 0x0000e03006005986 */ /* 0x000fe2000c101524 */
[----:B------:R-:W-:Y:S02]  /*76c0*/  ISETP.GT.AND P1, PT, R4, 0x79, PT ;  /* 0x000000790400780c */ /* 0x000fe40003f24270 */
[----:B------:R-:W-:Y:S01]  /*76d0*/  F2FP.F16.F32.PACK_AB R50, RZ, R50 ;  /* 0x00000032ff32723e */ /* 0x000fe200000000ff */
[----:B------:R-:W-:Y:S01]  /*76e0*/  @P4 STG.E.U16 desc[UR36][R6.64+0xe2], R49 ;  /* 0x0000e23106004986 */ /* 0x000fe2000c101524 */
[----:B------:R-:W-:-:S02]  /*76f0*/  ISETP.GT.AND P4, PT, R3, RZ, P3 ;  /* 0x000000ff0300720c */ /* 0x000fc40001f84270 */
[C---:B------:R-:W-:Y:S01]  /*7700*/  ISETP.GT.AND P5, PT, R3.reuse, RZ, P1 ;  /* 0x000000ff0300720c */ /* 0x040fe20000fa4270 */
[----:B------:R-:W-:Y:S01]  /*7710*/  @P2 STG.E.U16 desc[UR36][R8.64+0xe0], R50 ;  /* 0x0000e03208002986 */ /* 0x000fe2000c101524 */
[----:B------:R-:W-:Y:S02]  /*7720*/  F2FP.F16.F32.PACK_AB R51, RZ, R51 ;  /* 0x00000033ff33723e */ /* 0x000fe400000000ff */
[----:B------:R-:W-:Y:S02]  /*7730*/  F2FP.F16.F32.PACK_AB R52, RZ, R52 ;  /* 0x00000034ff34723e */ /* 0x000fe400000000ff */
[----:B------:R-:W-:Y:S01]  /*7740*/  ISETP.GT.AND P2, PT, R4, 0x80, PT ;  /* 0x000000800400780c */ /* 0x000fe20003f44270 */
[----:B------:R-:W-:Y:S01]  /*7750*/  @P0 STG.E.U16 desc[UR36][R8.64+0xe2], R51 ;  /* 0x0000e23308000986 */ /* 0x000fe2000c101524 */
[----:B------:R-:W-:Y:S02]  /*7760*/  F2FP.F16.F32.PACK_AB R53, RZ, R53 ;  /* 0x00000035ff35723e */ /* 0x000fe400000000ff */
[C---:B------:R-:W-:Y:S01]  /*7770*/  ISETP.GT.AND P3, PT, R3.reuse, 0x8, P3 ;  /* 0x000000080300780c */ /* 0x040fe20001f64270 */
[----:B------:R-:W-:Y:S01]  /*7780*/  @P4 STG.E.U16 desc[UR36][R6.64+0xf0], R52 ;  /* 0x0000f03406004986 */ /* 0x000fe2000c101524 */
[----:B------:R-:W-:-:S02]  /*7790*/  ISETP.GT.AND P1, PT, R3, 0x8, P1 ;  /* 0x000000080300780c */ /* 0x000fc40000f24270 */
[----:B------:R-:W-:Y:S01]  /*77a0*/  ISETP.GT.AND P0, PT, R4, 0x81, PT ;  /* 0x000000810400780c */ /* 0x000fe20003f04270 */
[----:B------:R-:W-:Y:S01]  /*77b0*/  @P5 STG.E.U16 desc[UR36][R6.64+0xf2], R53 ;  /* 0x0000f23506005986 */ /* 0x000fe2000c101524 */
[C---:B------:R-:W-:Y:S02]  /*77c0*/  ISETP.GT.AND P4, PT, R3.reuse, RZ, P2 ;  /* 0x000000ff0300720c */ /* 0x040fe40001784270 */
        /* <DEDUP_REMOVED lines=8> */
[C---:B------:R-:W-:Y:S02]  /*7850*/  ISETP.GT.AND P1, PT, R3.reuse, 0x8, P0 ;  /* 0x000000080300780c */ /* 0x040fe40000724270 */
[C---:B------:R-:W-:Y:S01]  /*7860*/  ISETP.GT.AND P0, PT, R4.reuse, 0x89, PT ;  /* 0x000000890400780c */ /* 0x040fe20003f04270 */
        /* <DEDUP_REMOVED lines=9> */
[C---:B------:R-:W-:Y:S01]  /*7900*/  ISETP.GT.AND P4, PT, R3.reuse, 0x8, P4 ;  /* 0x000000080300780c */ /* 0x040fe20002784270 */
[----:B------:R-:W-:Y:S01]  /*7910*/  @P1 STG.E.U16 desc[UR36][R8.64+0x102], R27 ;  /* 0x0001021b08001986 */ /* 0x000fe2000c101524 */
[----:B------:R-:W-:Y:S02]  /*7920*/  F2FP.F16.F32.PACK_AB R29, RZ, R29 ;  /* 0x0000001dff1d723e */ /* 0x000fe400000000ff */
[----:B------:R-:W-:Y:S01]  /*7930*/  ISETP.GT.AND P1, PT, R4, 0x99, PT ;  /* 0x000000990400780c */ /* 0x000fe20003f24270 */
[----:B------:R-:W-:Y:S01]  /*7940*/  @P5 STG.E.U16 desc[UR36][R6.64+0x110], R28 ;  /* 0x0001101c06005986 */ /* 0x000fe2000c101524 */
[----:B------:R-:W-:-:S02]  /*7950*/  ISETP.GT.AND P5, PT, R3, 0x8, P0 ;  /* 0x000000080300780c */ /* 0x000fc400007a4270 */
[C---:B------:R-:W-:Y:S01]  /*7960*/  ISETP.GT.AND P0, PT, R4.reuse, 0x91, PT ;  /* 0x000000910400780c */ /* 0x040fe20003f04270 */
[----:B------:R-:W-:Y:S01]  /*7970*/  @P3 STG.E.U16 desc[UR36][R6.64+0x112], R29 ;  /* 0x0001121d06003986 */ /* 0x000fe2000c101524 */
[C---:B------:R-:W-:Y:S02]  /*7980*/  ISETP.GT.AND P3, PT, R4.reuse, 0x90, PT ;  /* 0x000000900400780c */ /* 0x040fe40003f64270 */
[----:B------:R-:W-:Y:S01]  /*7990*/  ISETP.GT.AND P2, PT, R4, 0x98, PT ;  /* 0x000000980400780c */ /* 0x000fe20003f44270 */
[----:B------:R-:W-:Y:S01]  /*79a0*/  @P4 IMAD.MOV.U32 R4, RZ, RZ, R8 ;  /* 0x000000ffff044224 */ /* 0x000fe200078e0008 */
[----:B------:R-:W-:Y:S01]  /*79b0*/  F2FP.F16.F32.PACK_AB R30, RZ, R30 ;  /* 0x0000001eff1e723e */ /* 0x000fe200000000ff */
[----:B------:R-:W-:Y:S01]  /*79c0*/  @P4 IMAD.MOV.U32 R5, RZ, RZ, R9 ;  /* 0x000000ffff054224 */ /* 0x000fe200078e0009 */
[----:B------:R-:W-:Y:S02]  /*79d0*/  F2FP.F16.F32.PACK_AB R31, RZ, R31 ;  /* 0x0000001fff1f723e */ /* 0x000fe400000000ff */
[----:B------:R-:W-:-:S02]  /*79e0*/  F2FP.F16.F32.PACK_AB R32, RZ, R32 ;  /* 0x00000020ff20723e */ /* 0x000fc400000000ff */
[----:B------:R0:W-:Y:S01]  /*79f0*/  @P4 STG.E.U16 desc[UR36][R4.64+0x110], R30 ;  /* 0x0001101e04004986 */ /* 0x0001e2000c101524 */
[C---:B------:R-:W-:Y:S02]  /*7a00*/  ISETP.GT.AND P4, PT, R3.reuse, RZ, P3 ;  /* 0x000000ff0300720c */ /* 0x040fe40001f84270 */
[----:B------:R-:W-:Y:S02]  /*7a10*/  ISETP.GT.AND P3, PT, R3, 0x8, P3 ;  /* 0x000000080300780c */ /* 0x000fe40001f64270 */
[----:B------:R-:W-:Y:S02]  /*7a20*/  F2FP.F16.F32.PACK_AB R33, RZ, R33 ;  /* 0x00000021ff21723e */ /* 0x000fe400000000ff */
[----:B------:R-:W-:Y:S02]  /*7a30*/  F2FP.F16.F32.PACK_AB R34, RZ, R34 ;  /* 0x00000022ff22723e */ /* 0x000fe400000000ff */
[----:B------:R-:W-:Y:S02]  /*7a40*/  F2FP.F16.F32.PACK_AB R35, RZ, R35 ;  /* 0x00000023ff23723e */ /* 0x000fe400000000ff */
[----:B------:R-:W-:Y:S01]  /*7a50*/  F2FP.F16.F32.PACK_AB R36, RZ, R36 ;  /* 0x00000024ff24723e */ /* 0x000fe200000000ff */
[----:B0-----:R-:W-:Y:S01]  /*7a60*/  @P5 IMAD.MOV.U32 R4, RZ, RZ, R8 ;  /* 0x000000ffff045224 */ /* 0x001fe200078e0008 */
[----:B------:R-:W-:Y:S01]  /*7a70*/  F2FP.F16.F32.PACK_AB R37, RZ, R37 ;  /* 0x00000025ff25723e */ /* 0x000fe200000000ff */
[----:B------:R-:W-:Y:S01]  /*7a80*/  @P5 IMAD.MOV.U32 R5, RZ, RZ, R9 ;  /* 0x000000ffff055224 */ /* 0x000fe200078e0009 */
[----:B------:R-:W-:-:S02]  /*7a90*/  F2FP.F16.F32.PACK_AB R38, RZ, R38 ;  /* 0x00000026ff26723e */ /* 0x000fc400000000ff */
[----:B------:R-:W-:Y:S02]  /*7aa0*/  F2FP.F16.F32.PACK_AB R39, RZ, R39 ;  /* 0x00000027ff27723e */ /* 0x000fe400000000ff */
[----:B------:R0:W-:Y:S01]  /*7ab0*/  @P5 STG.E.U16 desc[UR36][R4.64+0x112], R31 ;  /* 0x0001121f04005986 */ /* 0x0001e2000c101524 */
[C---:B------:R-:W-:Y:S02]  /*7ac0*/  ISETP.GT.AND P5, PT, R3.reuse, RZ, P0 ;  /* 0x000000ff0300720c */ /* 0x040fe400007a4270 */
[----:B------:R-:W-:Y:S01]  /*7ad0*/  ISETP.GT.AND P0, PT, R3, 0x8, P0 ;  /* 0x000000080300780c */ /* 0x000fe20000704270 */
[----:B0-----:R-:W-:Y:S02]  /*7ae0*/  @P4 IMAD.MOV.U32 R4, RZ, RZ, R6 ;  /* 0x000000ffff044224 */ /* 0x001fe400078e0006 */
[----:B------:R-:W-:-:S05]  /*7af0*/  @P4 IMAD.MOV.U32 R5, RZ, RZ, R7 ;  /* 0x000000ffff054224 */ /* 0x000fca00078e0007 */
        /* <DEDUP_REMOVED lines=10> */
[----:B------:R0:W-:Y:S02]  /*7ba0*/  @P3 STG.E.U16 desc[UR36][R4.64+0x120], R34 ;  /* 0x0001202204003986 */ /* 0x0001e4000c101524 */
[----:B0-----:R-:W-:Y:S02]  /*7bb0*/  @P0 IMAD.MOV.U32 R4, RZ, RZ, R8 ;  /* 0x000000ffff040224 */ /* 0x001fe400078e0008 */
[----:B------:R-:W-:-:S05]  /*7bc0*/  @P0 IMAD.MOV.U32 R5, RZ, RZ, R9 ;  /* 0x000000ffff050224 */ /* 0x000fca00078e0009 */
[----:B------:R0:W-:Y:S02]  /*7bd0*/  @P0 STG.E.U16 desc[UR36][R4.64+0x122], R35 ;  /* 0x0001222304000986 */ /* 0x0001e4000c101524 */
[----:B0-----:R-:W-:Y:S02]  /*7be0*/  @P5 IMAD.MOV.U32 R4, RZ, RZ, R6 ;  /* 0x000000ffff045224 */ /* 0x001fe400078e0006 */
[----:B------:R-:W-:-:S05]  /*7bf0*/  @P5 IMAD.MOV.U32 R5, RZ, RZ, R7 ;  /* 0x000000ffff055224 */ /* 0x000fca00078e0007 */
[----:B------:R0:W-:Y:S04]  /*7c00*/  @P5 STG.E.U16 desc[UR36][R4.64+0x130], R36 ;  /* 0x0001302404005986 */ /* 0x0001e8000c101524 */
[----:B------:R1:W-:Y:S01]  /*7c10*/  @P4 STG.E.U16 desc[UR36][R6.64+0x132], R37 ;  /* 0x0001322506004986 */ /* 0x0003e2000c101524 */
[----:B0-----:R-:W-:Y:S02]  /*7c20*/  @P2 IMAD.MOV.U32 R4, RZ, RZ, R8 ;  /* 0x000000ffff042224 */ /* 0x001fe400078e0008 */
[----:B------:R-:W-:-:S05]  /*7c30*/  @P2 IMAD.MOV.U32 R5, RZ, RZ, R9 ;  /* 0x000000ffff052224 */ /* 0x000fca00078e0009 */
[----:B------:R1:W-:Y:S04]  /*7c40*/  @P2 STG.E.U16 desc[UR36][R4.64+0x130], R38 ;  /* 0x0001302604002986 */ /* 0x0003e8000c101524 */
[----:B------:R1:W-:Y:S02]  /*7c50*/  @P1 STG.E.U16 desc[UR36][R8.64+0x132], R39 ;  /* 0x0001322708001986 */ /* 0x0003e4000c101524 */
.L_x_192:
[----:B------:R-:W-:Y:S05]  /*7c60*/  BSYNC B0 ;  /* 0x0000000000007941 */ /* 0x000fea0003800000 */
.L_x_34:
[----:B------:R-:W-:Y:S01]  /*7c70*/  ULDC UR4, c[0x0][0xc] ;  /* 0x0000030000047ab9 */ /* 0x000fe20000000800 */
[----:B------:R-:W-:Y:S01]  /*7c80*/  ULDC UR5, c[0x0][0x10] ;  /* 0x0000040000057ab9 */ /* 0x000fe20000000800 */
[----:B------:R-:W0:Y:S01]  /*7c90*/  LDC R3, c[0x0][0x14] ;  /* 0x00000500ff037b82 */ /* 0x000e220000000800 */
[----:B------:R-:W-:Y:S01]  /*7ca0*/  UIMAD.WIDE.U32 UR4, UR4, UR5, URZ ;  /* 0x00000005040472a5 */ /* 0x000fe2000f8e003f */
[----:B------:R-:W-:Y:S02]  /*7cb0*/  IMAD.MOV.U32 R108, RZ, RZ, -0x1 ;  /* 0xffffffffff6c7424 */ /* 0x000fe400078e00ff */
[----:B------:R-:W-:-:S03]  /*7cc0*/  IMAD.MOV.U32 R107, RZ, RZ, -0x1 ;  /* 0xffffffffff6b7424 */ /* 0x000fc600078e00ff */
[----:B0-----:R-:W-:-:S04]  /*7cd0*/  IMAD.WIDE.U32 R16, R3, UR4, R16 ;  /* 0x0000000403107c25 */ /* 0x001fc8000f8e0010 */
[----:B------:R-:W-:Y:S01]  /*7ce0*/  IMAD R3, R3, UR5, RZ ;  /* 0x0000000503037c24 */ /* 0x000fe2000f8e02ff */
[----:B------:R-:W-:Y:S02]  /*7cf0*/  ULDC.64 UR4, c[0x0][0x650] ;  /* 0x0001940000047ab9 */ /* 0x000fe40000000a00 */
[----:B------:R-:W-:Y:S01]  /*7d00*/  ISETP.GE.U32.AND P0, PT, R16, UR4, PT ;  /* 0x0000000410007c0c */ /* 0x000fe2000bf06070 */
[--C-:B------:R-:W-:Y:S01]  /*7d10*/  IMAD.IADD R17, R17, 0x1, R3.reuse ;  /* 0x0000000111117824 */ /* 0x100fe200078e0203 */
[----:B------:R-:W-:-:S04]  /*7d20*/  PRMT R3, RZ, 0x7610, R3 ;  /* 0x00007610ff037816 */ /* 0x000fc80000000003 */
[----:B------:R-:W-:-:S13]  /*7d30*/  ISETP.GE.U32.AND.EX P0, PT, R17, UR5, PT, P0 ;  /* 0x0000000511007c0c */ /* 0x000fda000bf06100 */
[----:B------:R-:W-:Y:S05]  /*7d40*/  @P0 BRA `(.L_x_193) ;  /* 0x0000000400640947 */ /* 0x000fea0003800000 */
[----:B------:R-:W0:Y:S01]  /*7d50*/  S2R R12, SR_CTAID.X ;  /* 0x00000000000c7919 */ /* 0x000e220000002500 */
[----:B----4-:R-:W4:Y:S01]  /*7d60*/  LDC.64 R10, c[0x0][0x628] ;  /* 0x00018a00ff0a7b82 */ /* 0x010f220000000a00 */
[----:B------:R-:W-:Y:S01]  /*7d70*/  ULDC UR4, c[0x0][0x150] ;  /* 0x0000540000047ab9 */ /* 0x000fe20000000800 */
[----:B-123--:R-:W-:Y:S01]  /*7d80*/  IMAD.MOV.U32 R8, RZ, RZ, R16 ;  /* 0x000000ffff087224 */ /* 0x00efe200078e0010 */
[----:B------:R-:W1:Y:S01]  /*7d90*/  S2R R24, SR_CTAID.Y ;  /* 0x0000000000187919 */ /* 0x000e620000002600 */
[----:B------:R-:W-:-:S04]  /*7da0*/  IMAD.MOV.U32 R9, RZ, RZ, R17 ;  /* 0x000000ffff097224 */ /* 0x000fc800078e0011 */
[----:B------:R-:W2:Y:S08]  /*7db0*/  LDC R21, c[0x0][0x144] ;  /* 0x00005100ff157b82 */ /* 0x000eb00000000800 */
[----:B------:R-:W3:Y:S08]  /*7dc0*/  LDC R0, c[0x0][0x630] ;  /* 0x00018c00ff007b82 */ /* 0x000ef00000000800 */
[----:B------:R-:W1:Y:S01]  /*7dd0*/  LDC.64 R14, c[0x0][0x620] ;  /* 0x00018800ff0e7b82 */ /* 0x000e620000000a00 */
[----:B----4-:R-:W-:-:S04]  /*7de0*/  ISETP.NE.U32.AND P0, PT, R10, RZ, PT ;  /* 0x000000ff0a00720c */ /* 0x010fc80003f05070 */
[----:B------:R-:W-:Y:S02]  /*7df0*/  ISETP.NE.AND.EX P0, PT, R11, RZ, PT, P0 ;  /* 0x000000ff0b00720c */ /* 0x000fe40003f05300 */
[----:B0-----:R-:W-:-:S05]  /*7e00*/  I2FP.F32.U32 R3, R12 ;  /* 0x0000000c00037245 */ /* 0x001fca0000201000 */
[----:B------:R-:W-:-:S04]  /*7e10*/  FMUL R3, R3, UR4 ;  /* 0x0000000403037c20 */ /* 0x000fc80008400000 */
[----:B------:R0:W4:Y:S02]  /*7e20*/  F2I.U32.TRUNC.NTZ R20, R3 ;  /* 0x0000000300147305 */ /* 0x000124000020f000 */
[----:B--23--:R-:W-:Y:S05]  /*7e30*/  @!P0 BRA `(.L_x_194) ;  /* 0x0000000000288947 */ /* 0x00cfea0003800000 */
[----:B0-----:R-:W0:Y:S02]  /*7e40*/  LDC R3, c[0x0][0x634] ;  /* 0x00018d00ff037b82 */ /* 0x001e240000000800 */
        /* <DEDUP_REMOVED lines=9> */
.L_x_194:
[----:B------:R-:W2:Y:S01]  /*7ee0*/  LDC.64 R28, c[0x0][0x640] ;  /* 0x00019000ff1c7b82 */ /* 0x000ea20000000a00 */
[-CC-:B------:R-:W-:Y:S01]  /*7ef0*/  SHF.R.U64 R107, R8, R0.reuse, R9.reuse ;  /* 0x00000000086b7219 */ /* 0x180fe20000001209 */
[----:B----4-:R-:W-:Y:S01]  /*7f00*/  IMAD.MOV R20, RZ, RZ, -R20 ;  /* 0x000000ffff147224 */ /* 0x010fe200078e0a14 */
[----:B------:R-:W-:Y:S01]  /*7f10*/  SHF.R.U32.HI R0, RZ, R0, R9 ;  /* 0x00000000ff007219 */ /* 0x000fe20000011609 */
[----:B------:R-:W-:Y:S01]  /*7f20*/  ULDC UR4, c[0x0][0x154] ;  /* 0x0000550000047ab9 */ /* 0x000fe20000000800 */
[----:B0-----:R-:W-:Y:S01]  /*7f30*/  IADD3 R3, P0, RZ, -R107, RZ ;  /* 0x8000006bff037210 */ /* 0x001fe20007f1e0ff */
[----:B------:R-:W-:Y:S02]  /*7f40*/  IMAD R21, R21, R20, R12 ;  /* 0x0000001415157224 */ /* 0x000fe400078e020c */
[----:B------:R-:W0:Y:S01]  /*7f50*/  LDC R6, c[0x0][0x618] ;  /* 0x00018600ff067b82 */ /* 0x000e220000000800 */
[----:B------:R-:W-:Y:S02]  /*7f60*/  IMAD.MOV.U32 R7, RZ, RZ, 0x1 ;  /* 0x00000001ff077424 */ /* 0x000fe400078e00ff */
[----:B------:R-:W-:-:S04]  /*7f70*/  IMAD.X R5, RZ, RZ, ~R0, P0 ;  /* 0x000000ffff057224 */ /* 0x000fc800000e0e00 */
[-C--:B-1----:R-:W-:Y:S01]  /*7f80*/  IMAD R0, R5, R14.reuse, RZ ;  /* 0x0000000e05007224 */ /* 0x082fe200078e02ff */
[----:B------:R-:W1:Y:S01]  /*7f90*/  LDC R8, c[0x0][0x608] ;  /* 0x00018200ff087b82 */ /* 0x000e620000000800 */
[----:B------:R-:W-:-:S04]  /*7fa0*/  IMAD.WIDE.U32 R4, R3, R14, R16 ;  /* 0x0000000e03047225 */ /* 0x000fc800078e0010 */
[----:B------:R-:W-:Y:S01]  /*7fb0*/  IMAD R3, R3, R15, R0 ;  /* 0x0000000f03037224 */ /* 0x000fe200078e0200 */
[----:B------:R-:W-:Y:S02]  /*7fc0*/  I2FP.F32.U32 R0, R24 ;  /* 0x0000001800007245 */ /* 0x000fe40000201000 */
[----:B------:R-:W3:Y:S01]  /*7fd0*/  LDC R26, c[0x0][0x658] ;  /* 0x00019600ff1a7b82 */ /* 0x000ee20000000800 */
[----:B------:R-:W-:Y:S01]  /*7fe0*/  IMAD.IADD R3, R5, 0x1, R3 ;  /* 0x0000000105037824 */ /* 0x000fe200078e0203 */
[----:B--2---:R-:W-:Y:S01]  /*7ff0*/  ISETP.NE.U32.AND P0, PT, R28, RZ, PT ;  /* 0x000000ff1c00720c */ /* 0x004fe20003f05070 */
[----:B------:R-:W-:Y:S01]  /*8000*/  FMUL R0, R0, UR4 ;  /* 0x0000000400007c20 */ /* 0x000fe20008400000 */
[----:B------:R-:W-:Y:S02]  /*8010*/  IMAD.MOV.U32 R5, RZ, RZ, -0x1 ;  /* 0xffffffffff057424 */ /* 0x000fe400078e00ff */
[----:B------:R-:W-:Y:S01]  /*8020*/  ISETP.NE.AND.EX P0, PT, R29, RZ, PT, P0 ;  /* 0x000000ff1d00720c */ /* 0x000fe20003f05300 */
[----:B------:R2:W4:Y:S01]  /*8030*/  F2I.U32.TRUNC.NTZ R13, R0 ;  /* 0x00000000000d7305 */ /* 0x000522000020f000 */
[----:B------:R-:W2:Y:S01]  /*8040*/  LDC R15, c[0x0][0x148] ;  /* 0x00005200ff0f7b82 */ /* 0x000ea20000000800 */
[----:B0-----:R-:W-:-:S02]  /*8050*/  SHF.R.U64 R12, R4, R6, R3 ;  /* 0x00000006040c7219 */ /* 0x001fc40000001203 */
[----:B------:R-:W-:-:S05]  /*8060*/  SHF.R.U32.HI R3, RZ, R6, R3 ;  /* 0x00000006ff037219 */ /* 0x000fca0000011603 */
[----:B------:R-:W0:Y:S01]  /*8070*/  LDC R20, c[0x0][0x600] ;  /* 0x00018000ff147b82 */ /* 0x000e220000000800 */
[-CC-:B-1----:R-:W-:Y:S02]  /*8080*/  SHF.R.U64 R10, R12, R8.reuse, R3.reuse ;  /* 0x000000080c0a7219 */ /* 0x182fe40000001203 */
[----:B------:R-:W-:-:S05]  /*8090*/  SHF.R.U32.HI R3, RZ, R8, R3 ;  /* 0x00000008ff037219 */ /* 0x000fca0000011603 */
[----:B------:R-:W1:Y:S01]  /*80a0*/  LDC R27, c[0x0][0x648] ;  /* 0x00019200ff1b7b82 */ /* 0x000e620000000800 */
[-C--:B---3--:R-:W-:Y:S02]  /*80b0*/  SHF.L.U32 R4, R5, R26.reuse, RZ ;  /* 0x0000001a05047219 */ /* 0x088fe400000006ff */
[-CC-:B------:R-:W-:Y:S02]  /*80c0*/  SHF.R.U64 R14, R10, R26.reuse, R3.reuse ;  /* 0x0000001a0a0e7219 */ /* 0x180fe40000001203 */
[----:B------:R-:W-:Y:S02]  /*80d0*/  SHF.R.U32.HI R5, RZ, R26, R3 ;  /* 0x0000001aff057219 */ /* 0x000fe40000011603 */
[----:B------:R-:W-:Y:S01]  /*80e0*/  LOP3.LUT R25, RZ, R4, RZ, 0x33, !PT ;  /* 0x00000004ff197212 */ /* 0x000fe200078e33ff */
[----:B------:R-:W3:Y:S01]  /*80f0*/  LDC R30, c[0x0][0x638] ;  /* 0x00018e00ff1e7b82 */ /* 0x000ee20000000800 */
[----:B------:R-:W-:Y:S01]  /*8100*/  SHF.L.U32 R26, R7, R26, RZ ;  /* 0x0000001a071a7219 */ /* 0x000fe200000006ff */
[----:B------:R-:W-:-:S06]  /*8110*/  IMAD.MOV.U32 R4, RZ, RZ, R14 ;  /* 0x000000ffff047224 */ /* 0x000fcc00078e000e */
[----:B------:R-:W0:Y:S01]  /*8120*/  LDC R31, c[0x0][0x610] ;  /* 0x00018400ff1f7b82 */ /* 0x000e220000000800 */
[----:B----4-:R-:W-:Y:S05]  /*8130*/  @!P0 BRA `(.L_x_195) ;  /* 0x0000000000288947 */ /* 0x010fea0003800000 */
        /* <DEDUP_REMOVED lines=10> */
.L_x_195:
[----:B------:R-:W-:Y:S01]  /*81e0*/  ISETP.NE.AND P0, PT, R2, 0x1, PT ;  /* 0x000000010200780c */ /* 0x000fe20003f05270 */
[----:B0-----:R-:W-:Y:S01]  /*81f0*/  VIADD R7, R20, 0xffffffff ;  /* 0xffffffff14077836 */ /* 0x001fe20000000000 */
[----:B-12---:R-:W-:Y:S01]  /*8200*/  SHF.R.U64 R0, R4, R27, R5 ;  /* 0x0000001b04007219 */ /* 0x006fe20000001205 */
[----:B------:R-:W-:Y:S01]  /*8210*/  IMAD.MOV R13, RZ, RZ, -R13 ;  /* 0x000000ffff0d7224 */ /* 0x000fe200078e0a0d */
[----:B------:R-:W-:Y:S01]  /*8220*/  LOP3.LUT R5, R10, R25, RZ, 0xc0, !PT ;  /* 0x000000190a057212 */ /* 0x000fe200078ec0ff */
[----:B------:R-:W-:Y:S01]  /*8230*/  IMAD.MOV.U32 R4, RZ, RZ, 0x1 ;  /* 0x00000001ff047424 */ /* 0x000fe200078e00ff */
[----:B------:R-:W-:Y:S01]  /*8240*/  LOP3.LUT R12, R12, R7, RZ, 0xc0, !PT ;  /* 0x000000070c0c7212 */ /* 0x000fe200078ec0ff */
[----:B------:R-:W-:Y:S02]  /*8250*/  IMAD.MOV R3, RZ, RZ, -R0 ;  /* 0x000000ffff037224 */ /* 0x000fe400078e0a00 */
[----:B------:R-:W-:Y:S02]  /*8260*/  IMAD R0, R26, R0, R5 ;  /* 0x000000001a007224 */ /* 0x000fe400078e0205 */
[----:B---3--:R-:W-:-:S02]  /*8270*/  IMAD R3, R3, R30, R14 ;  /* 0x0000001e03037224 */ /* 0x008fc400078e020e */
[----:B------:R-:W-:Y:S02]  /*8280*/  @P0 IMAD R21, R15, R13, R24 ;  /* 0x0000000d0f150224 */ /* 0x000fe400078e0218 */
[----:B------:R-:W-:Y:S01]  /*8290*/  IMAD R5, R3, R20, R12 ;  /* 0x0000001403057224 */ /* 0x000fe200078e020c */
[----:B------:R-:W-:Y:S01]  /*82a0*/  PRMT R3, R4, 0x7610, R3 ;  /* 0x0000761004037816 */ /* 0x000fe20000000003 */
[----:B------:R-:W-:-:S05]  /*82b0*/  IMAD R0, R0, R31, R21 ;  /* 0x0000001f00007224 */ /* 0x000fca00078e0215 */
[----:B------:R-:W-:Y:S02]  /*82c0*/  SEL R108, R5, R0, !P0 ;  /* 0x00000000056c7207 */ /* 0x000fe40004000000 */
[----:B------:R-:W-:-:S07]  /*82d0*/  SEL R0, R0, R5, !P0 ;  /* 0x0000000500007207 */ /* 0x000fce0004000000 */
.L_x_193:
[----:B------:R-:W-:Y:S01]  /*82e0*/  LOP3.LUT P0, RZ, R3, 0xff, RZ, 0xc0, !PT ;  /* 0x000000ff03ff7812 */ /* 0x000fe2000780c0ff */
[----:B------:R-:W-:-:S12]  /*82f0*/  IMAD.MOV.U32 R106, RZ, RZ, R0 ;  /* 0x000000ffff6a7224 */ /* 0x000fd800078e0000 */
[----:B------:R-:W-:Y:S05]  /*8300*/  @P0 BRA `(.L_x_196) ;  /* 0xffffff8c00c80947 */ /* 0x000fea000383ffff */
[----:B------:R-:W-:Y:S05]  /*8310*/  EXIT ;  /* 0x000000000000794d */ /* 0x000fea0003800000 */
.L_x_7:
[----:B0-----:R-:W-:Y:S01]  /*8320*/  ULDC.64 UR4, c[0x0][0x650] ;  /* 0x0001940000047ab9 */ /* 0x001fe20000000a00 */
        /* <DEDUP_REMOVED lines=25> */
.L_x_198:
[----:B------:R-:W0:Y:S01]  /*84c0*/  LDC.64 R28, c[0x0][0x640] ;  /* 0x00019000ff1c7b82 */ /* 0x000e220000000a00 */
[-CC-:B------:R-:W-:Y:S01]  /*84d0*/  SHF.R.U64 R22, R12, R6.reuse, R13.reuse ;  /* 0x000000060c167219 */ /* 0x180fe2000000120d */
[----:B------:R-:W-:Y:S01]  /*84e0*/  IMAD.MOV.U32 R30, RZ, RZ, 0x1 ;  /* 0x00000001ff1e7424 */ /* 0x000fe200078e00ff */
[----:B------:R-:W-:Y:S02]  /*84f0*/  SHF.R.U32.HI R6, RZ, R6, R13 ;  /* 0x00000006ff067219 */ /* 0x000fe4000001160d */
        /* <DEDUP_REMOVED lines=8> */
[----:B------:R-:W-:Y:S01]  /*8580*/  IMAD.IADD R9, R9, 0x1, R11 ;  /* 0x0000000109097824 */ /* 0x000fe200078e020b */
[----:B0-----:R-:W-:-:S04]  /*8590*/  ISETP.NE.U32.AND P0, PT, R28, RZ, PT ;  /* 0x000000ff1c00720c */ /* 0x001fc80003f05070 */
[----:B------:R-:W-:Y:S02]  /*85a0*/  ISETP.NE.AND.EX P0, PT, R29, RZ, PT, P0 ;  /* 0x000000ff1d00720c */ /* 0x000fe40003f05300 */
[----:B------:R-:W0:Y:S01]  /*85b0*/  LDC R20, c[0x0][0x600] ;  /* 0x00018000ff147b82 */ /* 0x000e220000000800 */
[-CC-:B-1----:R-:W-:Y:S01]  /*85c0*/  SHF.R.U64 R14, R8, R10.reuse, R9.reuse ;  /* 0x0000000a080e7219 */ /* 0x182fe20000001209 */
[----:B------:R-:W-:Y:S01]  /*85d0*/  IMAD.MOV.U32 R8, RZ, RZ, -0x1 ;  /* 0xffffffffff087424 */ /* 0x000fe200078e00ff */
[----:B------:R-:W-:-:S05]  /*85e0*/  SHF.R.U32.HI R9, RZ, R10, R9 ;  /* 0x0000000aff097219 */ /* 0x000fca0000011609 */
[----:B------:R-:W1:Y:S01]  /*85f0*/  LDC R24, c[0x0][0x648] ;  /* 0x00019200ff187b82 */ /* 0x000e620000000800 */
[-CC-:B--2---:R-:W-:Y:S02]  /*8600*/  SHF.R.U64 R23, R14, R12.reuse, R9.reuse ;  /* 0x0000000c0e177219 */ /* 0x184fe40000001209 */
[----:B------:R-:W-:-:S05]  /*8610*/  SHF.R.U32.HI R6, RZ, R12, R9 ;  /* 0x0000000cff067219 */ /* 0x000fca0000011609 */
[----:B------:R-:W2:Y:S01]  /*8620*/  LDC R26, c[0x0][0x638] ;  /* 0x00018e00ff1a7b82 */ /* 0x000ea20000000800 */
[-C--:B---3--:R-:W-:Y:S02]  /*8630*/  SHF.L.U32 R8, R8, R27.reuse, RZ ;  /* 0x0000001b08087219 */ /* 0x088fe400000006ff */
[-CC-:B------:R-:W-:Y:S02]  /*8640*/  SHF.R.U64 R25, R23, R27.reuse, R6.reuse ;  /* 0x0000001b17197219 */ /* 0x180fe40000001206 */
[----:B------:R-:W-:Y:S02]  /*8650*/  LOP3.LUT R32, RZ, R8, RZ, 0x33, !PT ;  /* 0x00000008ff207212 */ /* 0x000fe400078e33ff */
[----:B------:R-:W-:Y:S01]  /*8660*/  SHF.R.U32.HI R9, RZ, R27, R6 ;  /* 0x0000001bff097219 */ /* 0x000fe20000011606 */
[----:B------:R-:W3:Y:S01]  /*8670*/  LDC R31, c[0x0][0x610] ;  /* 0x00018400ff1f7b82 */ /* 0x000ee20000000800 */
[----:B------:R-:W-:Y:S01]  /*8680*/  IMAD.MOV.U32 R8, RZ, RZ, R25 ;  /* 0x000000ffff087224 */ /* 0x000fe200078e0019 */
[----:B------:R-:W-:Y:S06]  /*8690*/  @!P0 BRA `(.L_x_199) ;  /* 0x0000000000288947 */ /* 0x000fec0003800000 */
        /* <DEDUP_REMOVED lines=10> */
.L_x_199:
[----:B------:R-:W-:Y:S02]  /*8740*/  ISETP.NE.AND P0, PT, R2, 0x1, PT ;  /* 0x000000010200780c */ /* 0x000fe40003f05270 */
[----:B-1----:R-:W-:Y:S01]  /*8750*/  SHF.R.U64 R6, R8, R24, R9 ;  /* 0x0000001808067219 */ /* 0x002fe20000001209 */
[----:B0-----:R-:W-:Y:S01]  /*8760*/  VIADD R9, R20, 0xffffffff ;  /* 0xffffffff14097836 */ /* 0x001fe20000000000 */
[----:B------:R-:W-:Y:S02]  /*8770*/  SHF.L.U32 R30, R30, R27, RZ ;  /* 0x0000001b1e1e7219 */ /* 0x000fe400000006ff */
[----:B------:R-:W-:Y:S01]  /*8780*/  LOP3.LUT R5, R23, R32, RZ, 0xc0, !PT ;  /* 0x0000002017057212 */ /* 0x000fe200078ec0ff */
[----:B------:R-:W-:-:S04]  /*8790*/  IMAD.MOV R8, RZ, RZ, -R6 ;  /* 0x000000ffff087224 */ /* 0x000fc800078e0a06 */
[----:B------:R-:W-:Y:S01]  /*87a0*/  IMAD R6, R30, R6, R5 ;  /* 0x000000061e067224 */ /* 0x000fe200078e0205 */
[----:B------:R-:W-:Y:S01]  /*87b0*/  LOP3.LUT R5, R14, R9, RZ, 0xc0, !PT ;  /* 0x000000090e057212 */ /* 0x000fe200078ec0ff */
[----:B------:R-:W-:Y:S02]  /*87c0*/  @P0 IMAD R3, R7, R21, R4 ;  /* 0x0000001507030224 */ /* 0x000fe400078e0204 */
[----:B--2---:R-:W-:Y:S02]  /*87d0*/  IMAD R4, R8, R26, R25 ;  /* 0x0000001a08047224 */ /* 0x004fe400078e0219 */
[----:B---3--:R-:W-:Y:S02]  /*87e0*/  IMAD R3, R6, R31, R3 ;  /* 0x0000001f06037224 */ /* 0x008fe400078e0203 */
[----:B------:R-:W-:Y:S02]  /*87f0*/  IMAD R4, R4, R20, R5 ;  /* 0x0000001404047224 */ /* 0x000fe400078e0205 */
[----:B------:R-:W-:-:S02]  /*8800*/  IMAD.MOV.U32 R8, RZ, RZ, 0x1 ;  /* 0x00000001ff087424 */ /* 0x000fc400078e00ff */
[----:B------:R-:W-:Y:S01]  /*8810*/  IMAD.MOV.U32 R6, RZ, RZ, R22 ;  /* 0x000000ffff067224 */ /* 0x000fe200078e0016 */
[----:B------:R-:W-:Y:S02]  /*8820*/  SEL R20, R4, R3, !P0 ;  /* 0x0000000304147207 */ /* 0x000fe40004000000 */
[----:B------:R-:W-:-:S07]  /*8830*/  SEL R13, R3, R4, !P0 ;  /* 0x00000004030d7207 */ /* 0x000fce0004000000 */
.L_x_197:
[----:B------:R-:W-:-:S08]  /*8840*/  NOP ;  /* 0x0000000000007918 */ /* 0x000fd00000000000 */
[----:B------:R-:W0:-:S00]  /*8850*/  USETMAXREG.DEALLOC.CTAPOOL 0x28 ;  /* 0x00000028000079c8 */ /* 0x000e0000080e0500 */
[----:B0-----:R-:W-:-:S13]  /*8860*/  ISETP.NE.AND P0, PT, R0, RZ, PT ;  /* 0x000000ff0000720c */ /* 0x001fda0003f05270 */
[----:B------:R-:W-:Y:S05]  /*8870*/  @P0 EXIT ;  /* 0x000000000000094d */ /* 0x000fea0003800000 */
[----:B------:R-:W-:Y:S01]  /*8880*/  LOP3.LUT P0, RZ, R8, 0xff, RZ, 0xc0, !PT ;  /* 0x000000ff08ff7812 */ /* 0x000fe2000780c0ff */
[----:B------:R-:W-:Y:S02]  /*8890*/  IMAD.MOV.U32 R0, RZ, RZ, 0x1 ;  /* 0x00000001ff007424 */ /* 0x000fe400078e00ff */
[----:B------:R-:W-:-:S10]  /*88a0*/  IMAD.MOV.U32 R3, RZ, RZ, RZ ;  /* 0x000000ffff037224 */ /* 0x000fd400078e00ff */
[----:B------:R-:W-:Y:S05]  /*88b0*/  @!P0 BRA `(.L_x_200) ;  /* 0x0000000c003c8947 */ /* 0x000fea0003800000 */
[----:B------:R-:W0:Y:S01]  /*88c0*/  LDC R0, c[0x0][0x28c] ;  /* 0x0000a300ff007b82 */ /* 0x000e220000000800 */
[----:B------:R-:W1:Y:S01]  /*88d0*/  S2R R9, SR_CgaCtaId ;  /* 0x0000000000097919 */ /* 0x000e620000008800 */
[----:B------:R-:W-:Y:S01]  /*88e0*/  ULDC UR5, c[0x0][0x600] ;  /* 0x0001800000057ab9 */ /* 0x000fe20000000800 */
[----:B------:R-:W-:Y:S01]  /*88f0*/  ULDC UR4, c[0x0][0xc] ;  /* 0x0000030000047ab9 */ /* 0x000fe20000000800 */
[----:B------:R-:W-:Y:S01]  /*8900*/  UIADD3 UR16, UR5, -0x1, URZ ;  /* 0xffffffff05107890 */ /* 0x000fe2000fffe03f */
[----:B------:R-:W-:Y:S01]  /*8910*/  BSSY B0, `(.L_x_200) ;  /* 0x00000c9000007945 */ /* 0x000fe20003800000 */
[----:B------:R-:W-:Y:S01]  /*8920*/  ULDC UR6, c[0x0][0x658] ;  /* 0x0001960000067ab9 */ /* 0x000fe20000000800 */
[----:B------:R-:W-:Y:S01]  /*8930*/  ULDC UR5, c[0x0][0x10] ;  /* 0x0000040000057ab9 */ /* 0x000fe20000000800 */
[----:B------:R-:W-:Y:S01]  /*8940*/  UMOV UR7, 0xffffffff ;  /* 0xffffffff00077882 */ /* 0x000fe20000000000 */
[----:B------:R-:W-:Y:S01]  /*8950*/  UMOV UR8, 0x1 ;  /* 0x0000000100087882 */ /* 0x000fe20000000000 */
[----:B------:R-:W-:Y:S01]  /*8960*/  UIMAD.WIDE.U32 UR4, UR4, UR5, URZ ;  /* 0x00000005040472a5 */ /* 0x000fe2000f8e003f */
[----:B------:R-:W-:Y:S01]  /*8970*/  IMAD.MOV.U32 R11, RZ, RZ, 0x1 ;  /* 0x00000001ff0b7424 */ /* 0x000fe200078e00ff */
[----:B------:R-:W-:Y:S01]  /*8980*/  USHF.L.U32 UR7, UR7, UR6, URZ ;  /* 0x0000000607077299 */ /* 0x000fe2000800063f */
[----:B------:R-:W-:Y:S01]  /*8990*/  LOP3.LUT R8, R19, 0x2, RZ, 0xfc, !PT ;  /* 0x0000000213087812 */ /* 0x000fe200078efcff */
[----:B------:R-:W-:-:S02]  /*89a0*/  USHF.L.U32 UR18, UR8, UR6, URZ ;  /* 0x0000000608127299 */ /* 0x000fc4000800063f */
[----:B------:R-:W-:Y:S01]  /*89b0*/  ULOP3.LUT UR17, URZ, UR7, URZ, 0x33, !UPT ;  /* 0x000000073f117292 */ /* 0x000fe2000f8e333f */
[----:B------:R-:W-:Y:S01]  /*89c0*/  ULDC UR6, c[0x0][0x14] ;  /* 0x0000050000067ab9 */ /* 0x000fe20000000800 */
[----:B------:R-:W-:Y:S01]  /*89d0*/  ULDC.64 UR22, c[0x0][0x198] ;  /* 0x0000660000167ab9 */ /* 0x000fe20000000a00 */
[----:B------:R-:W-:Y:S02]  /*89e0*/  UIMAD.WIDE.U32 UR20, UR4, UR6, URZ ;  /* 0x00000006041472a5 */ /* 0x000fe4000f8e003f */
[----:B------:R-:W-:Y:S01]  /*89f0*/  UIMAD UR13, UR5, UR6, URZ ;  /* 0x00000006050d72a4 */ /* 0x000fe2000f8e023f */
[----:B0-----:R-:W-:-:S03]  /*8a00*/  VIADD R0, R0, 0x3f ;  /* 0x0000003f00007836 */ /* 0x001fc60000000000 */
[----:B------:R-:W-:Y:S02]  /*8a10*/  UIADD3 UR13, UR21, UR13, URZ ;  /* 0x0000000d150d7290 */ /* 0x000fe4000fffe03f */
[----:B------:R-:W-:-:S04]  /*8a20*/  SHF.R.S32.HI R3, RZ, 0x1f, R0 ;  /* 0x0000001fff037819 */ /* 0x000fc80000011400 */
[----:B------:R-:W-:Y:S01]  /*8a30*/  LEA.HI R3, R3, R0, RZ, 0x6 ;  /* 0x0000000003037211 */ /* 0x000fe200078f30ff */
[----:B------:R-:W-:Y:S01]  /*8a40*/  IMAD.MOV.U32 R0, RZ, RZ, 0x1 ;  /* 0x00000001ff007424 */ /* 0x000fe200078e00ff */
[----:B-1----:R-:W-:Y:S02]  /*8a50*/  LOP3.LUT R9, R9, 0x1, RZ, 0xc0, !PT ;  /* 0x0000000109097812 */ /* 0x002fe400078ec0ff */
[----:B------:R-:W-:Y:S01]  /*8a60*/  SHF.R.S32.HI R10, RZ, 0x6, R3 ;  /* 0x00000006ff0a7819 */ /* 0x000fe20000011403 */
[----:B------:R-:W-:-:S04]  /*8a70*/  IMAD.MOV.U32 R3, RZ, RZ, RZ ;  /* 0x000000ffff037224 */ /* 0x000fc800078e00ff */
[----:B------:R-:W-:-:S07]  /*8a80*/  VIADD R12, R10, 0x1 ;  /* 0x000000010a0c7836 */ /* 0x000fce0000000000 */
.L_x_211:
[----:B------:R-:W-:-:S03]  /*8a90*/  UMOV UR4, 0xffffffff ;  /* 0xffffffff00047882 */ /* 0x000fc60000000000 */
[----:B------:R-:W-:Y:S05]  /*8aa0*/  BRA.DIV UR4, `(.L_x_201) ;  /* 0x0000000e04f47947 */ /* 0x000fea000b800000 */
[----:B------:R-:W-:-:S13]  /*8ab0*/  ELECT P6, URZ, PT ;  /* 0x00000000003f782f */ /* 0x000fda00038c0000 */
.L_x_224:
[----:B------:R-:W0:Y:S01]  /*8ac0*/  LDC R4, c[0x0][0x28c] ;  /* 0x0000a300ff047b82 */ /* 0x000e220000000800 */
[----:B------:R-:W-:Y:S01]  /*8ad0*/  BSSY B1, `(.L_x_202) ;  /* 0x000003a000017945 */ /* 0x000fe20003800000 */
[----:B0-----:R-:W-:-:S13]  /*8ae0*/  ISETP.LT.OR P6, PT, R4, 0x1, !P6 ;  /* 0x000000010400780c */ /* 0x001fda00077c1670 */
[----:B------:R-:W-:Y:S05]  /*8af0*/  @P6 BRA `(.L_x_203) ;  /* 0x0000000000dc6947 */ /* 0x000fea0003800000 */
[----:B------:R-:W-:Y:S02]  /*8b00*/  IMAD R20, R20, 0x2, R9 ;  /* 0x0000000214147824 */ /* 0x000fe400078e0209 */
[----:B------:R-:W-:Y:S02]  /*8b10*/  IMAD.SHL.U32 R21, R13, 0x80, RZ ;  /* 0x000000800d157824 */ /* 0x000fe400078e00ff */
[----:B------:R-:W-:Y:S02]  /*8b20*/  IMAD.MOV.U32 R22, RZ, RZ, RZ ;  /* 0x000000ffff167224 */ /* 0x000fe400078e00ff */
[----:B------:R-:W-:Y:S02]  /*8b30*/  IMAD.MOV.U32 R4, RZ, RZ, R12 ;  /* 0x000000ffff047224 */ /* 0x000fe400078e000c */
[----:B------:R-:W-:Y:S02]  /*8b40*/  IMAD.MOV.U32 R5, RZ, RZ, R0 ;  /* 0x000000ffff057224 */ /* 0x000fe400078e0000 */
[----:B------:R-:W-:-:S02]  /*8b50*/  IMAD.MOV.U32 R14, RZ, RZ, R3 ;  /* 0x000000ffff0e7224 */ /* 0x000fc400078e0003 */
[----:B------:R-:W-:-:S07]  /*8b60*/  IMAD R15, R20, 0x50, RZ ;  /* 0x00000050140f7824 */ /* 0x000fce00078e02ff */
.L_x_206:
[----:B------:R-:W0:Y:S01]  /*8b70*/  S2R R20, SR_CgaCtaId ;  /* 0x0000000000147919 */ /* 0x000e220000008800 */
[----:B------:R-:W-:Y:S02]  /*8b80*/  MOV R7, 0x400 ;  /* 0x0000040000077802 */ /* 0x000fe40000000f00 */
[----:B------:R-:W-:-:S13]  /*8b90*/  LOP3.LUT P1, RZ, R18, 0x7f, RZ, 0xc0, !PT ;  /* 0x0000007f12ff7812 */ /* 0x000fda000782c0ff */
[----:B------:R-:W1:Y:S01]  /*8ba0*/  @!P1 LDC R13, c[0x0][0x500] ;  /* 0x00014000ff0d9b82 */ /* 0x000e620000000800 */
[----:B0-----:R-:W-:Y:S02]  /*8bb0*/  LEA R23, R20, R7, 0x18 ;  /* 0x0000000714177211 */ /* 0x001fe400078ec0ff */
[----:B------:R-:W-:-:S03]  /*8bc0*/  SHF.L.U32 R7, R5, 0x1f, RZ ;  /* 0x0000001f05077819 */ /* 0x000fc600000006ff */
[----:B------:R-:W-:-:S04]  /*8bd0*/  IMAD R20, R14, 0x8, R23 ;  /* 0x000000080e147824 */ /* 0x000fc800078e0217 */
[----:B------:R-:W0:Y:S02]  /*8be0*/  SYNCS.PHASECHK.TRANS64.TRYWAIT P0, [R20+URZ+0x30], R7 ;  /* 0x00003007140075a7 */ /* 0x000e24000800017f */
[----:B01----:R-:W-:Y:S05]  /*8bf0*/  @!P0 BRA `(.L_x_204) ;  /* 0x0000000c00c08947 */ /* 0x003fea0003800000 */
.L_x_225:
[----:B0-----:R-:W-:Y:S01]  /*8c00*/  PRMT R7, R8, 0x9910, RZ ;  /* 0x0000991008077816 */ /* 0x001fe200000000ff */
[----:B------:R0:W-:Y:S03]  /*8c10*/  @!P1 SYNCS.ARRIVE.TRANS64 RZ, [R20+URZ], R13 ;  /* 0x0000000d14ff99a7 */ /* 0x0001e6000800003f */
[----:B------:R-:W-:-:S13]  /*8c20*/  ISETP.NE.AND P0, PT, R7, 0x2, PT ;  /* 0x000000020700780c */ /* 0x000fda0003f05270 */
[----:B0-----:R-:W-:Y:S05]  /*8c30*/  @P0 BRA `(.L_x_205) ;  /* 0x0000000000040947 */ /* 0x001fea0003800000 */
[----:B------:R-:W-:Y:S01]  /*8c40*/  BPT.TRAP 0x1 ;  /* 0x000000040000795c */ /* 0x000fe20000300000 */
.L_x_205:
[----:B------:R-:W-:Y:S01]  /*8c50*/  IMAD R7, R14, 0x2, R9 ;  /* 0x000000020e077824 */ /* 0x000fe200078e0209 */
[----:B------:R-:W-:Y:S01]  /*8c60*/  R2UR UR9, R20 ;  /* 0x00000000140972ca */ /* 0x000fe200000e0000 */
[--C-:B------:R-:W-:Y:S01]  /*8c70*/  IMAD R13, R14, 0x4000, R23.reuse ;  /* 0x000040000e0d7824 */ /* 0x100fe200078e0217 */
[----:B------:R-:W-:Y:S01]  /*8c80*/  UIADD3 UR4, UP0, UR22, 0xf0, URZ ;  /* 0x000000f016047890 */ /* 0x000fe2000ff1e03f */
[----:B------:R-:W-:Y:S01]  /*8c90*/  IMAD R7, R7, 0x1400, RZ ;  /* 0x0000140007077824 */ /* 0x000fe200078e02ff */
[----:B------:R-:W-:Y:S01]  /*8ca0*/  R2UR UR11, R21 ;  /* 0x00000000150b72ca */ /* 0x000fe200000e0000 */
[----:B------:R-:W-:Y:S01]  /*8cb0*/  VIADD R4, R4, 0xffffffff ;  /* 0xffffffff04047836 */ /* 0x000fe20000000000 */
[----:B------:R-:W-:Y:S01]  /*8cc0*/  R2UR UR5, R13 ;  /* 0x000000000d0572ca */ /* 0x000fe200000e0000 */
[----:B------:R-:W-:Y:S01]  /*8cd0*/  IMAD R7, R7, 0x2, R23 ;  /* 0x0000000207077824 */ /* 0x000fe200078e0217 */
[----:B------:R-:W-:Y:S01]  /*8ce0*/  R2UR UR10, R22 ;  /* 0x00000000160a72ca */ /* 0x000fe200000e0000 */
[----:B------:R-:W-:Y:S01]  /*8cf0*/  UIADD3 UR24, UP1, UR22, 0x1f0, URZ ;  /* 0x000001f016187890 */ /* 0x000fe2000ff3e03f */
[----:B------:R-:W-:Y:S01]  /*8d00*/  R2UR UR12, R6 ;  /* 0x00000000060c72ca */ /* 0x000fe200000e0000 */
[----:B------:R-:W-:Y:S01]  /*8d10*/  VIADD R14, R14, 0x1 ;  /* 0x000000010e0e7836 */ /* 0x000fe20000000000 */
[----:B------:R-:W-:Y:S01]  /*8d20*/  R2UR UR8, R7 ;  /* 0x00000000070872ca */ /* 0x000fe200000e0000 */
[----:B------:R-:W-:Y:S01]  /*8d30*/  UIADD3.X UR25, URZ, UR23, URZ, UP1, !UPT ;  /* 0x000000173f197290 */ /* 0x000fe20008ffe43f */
[----:B------:R-:W-:Y:S01]  /*8d40*/  R2UR UR19, R15 ;  /* 0x000000000f1372ca */ /* 0x000fe200000e0000 */
[----:B------:R-:W-:Y:S01]  /*8d50*/  UMOV UR6, 0x0 ;  /* 0x0000000000067882 */ /* 0x000fe20000000000 */
[----:B------:R-:W-:Y:S01]  /*8d60*/  ISETP.GT.AND P1, PT, R4, 0x1, PT ;  /* 0x000000010400780c */ /* 0x000fe20003f24270 */
[----:B------:R-:W-:Y:S01]  /*8d70*/  UMOV UR7, 0x10000000 ;  /* 0x1000000000077882 */ /* 0x000fe20000000000 */
[----:B------:R-:W-:Y:S01]  /*8d80*/  ISETP.NE.AND P0, PT, R14, 0x6, PT ;  /* 0x000000060e00780c */ /* 0x000fe20003f05270 */
[----:B------:R-:W-:Y:S01]  /*8d90*/  UIADD3 UR14, UR5, 0x180, URZ ;  /* 0x00000180050e7890 */ /* 0x000fe2000fffe03f */
[----:B------:R-:W-:Y:S01]  /*8da0*/  VIADD R22, R22, 0x40 ;  /* 0x0000004016167836 */ /* 0x000fe20000000000 */
[----:B------:R-:W-:Y:S01]  /*8db0*/  UIADD3.X UR5, URZ, UR23, URZ, UP0, !UPT ;  /* 0x000000173f057290 */ /* 0x000fe200087fe43f */
[----:B------:R-:W-:Y:S01]  /*8dc0*/  SEL R20, RZ, 0x1, P0 ;  /* 0x00000001ff147807 */ /* 0x000fe20000000000 */
[----:B------:R-:W-:Y:S01]  /*8dd0*/  UMOV UR26, 0x30000 ;  /* 0x00030000001a7882 */ /* 0x000fe20000000000 */
[----:B------:R-:W-:Y:S01]  /*8de0*/  SEL R14, R14, RZ, P0 ;  /* 0x000000ff0e0e7207 */ /* 0x000fe20000000000 */
[----:B------:R-:W-:Y:S01]  /*8df0*/  UIADD3 UR15, UR8, 0x18180, URZ ;  /* 0x00018180080f7890 */ /* 0x000fe2000fffe03f */
[----:B------:R-:W-:-:S02]  /*8e00*/  LOP3.LUT R5, R5, R20, RZ, 0x3c, !PT ;  /* 0x0000001405057212 */ /* 0x000fc400078e3cff */
[----:B------:R-:W-:Y:S02]  /*8e10*/  UMOV UR8, UR14 ;  /* 0x0000000e00087c82 */ /* 0x000fe40008000000 */
[----:B------:R0:W-:Y:S02]  /*8e20*/  UTMALDG.3D [UR8], [UR4], desc[UR6] ;  /* 0x00000608040075b4 */ /* 0x0001e40008011000 */
[----:B0-----:R-:W-:Y:S01]  /*8e30*/  UMOV UR8, UR15 ;  /* 0x0000000f00087c82 */ /* 0x001fe20008000000 */
[----:B------:R-:W-:Y:S02]  /*8e40*/  UMOV UR11, UR19 ;  /* 0x00000013000b7c82 */ /* 0x000fe40008000000 */
[----:B------:R0:W-:Y:S02]  /*8e50*/  UTMALDG.3D.MULTICAST [UR8], [UR24], UR26, desc[UR6] ;  /* 0x00000608180073b4 */ /* 0x0001e4000801181a */
[----:B0-----:R-:W-:Y:S05]  /*8e60*/  @P1 BRA `(.L_x_206) ;  /* 0xfffffffc00401947 */ /* 0x001fea000383ffff */
.L_x_203:
[----:B------:R-:W-:Y:S05]  /*8e70*/  BSYNC B1 ;  /* 0x0000000000017941 */ /* 0x000fea0003800000 */
.L_x_202:
[----:B------:R-:W-:Y:S01]  /*8e80*/  LOP3.LUT P1, RZ, R11, 0xff, RZ, 0xc0, !PT ;  /* 0x000000ff0bff7812 */ /* 0x000fe2000782c0ff */
[C---:B------:R-:W-:Y:S01]  /*8e90*/  IMAD.IADD R6, R10.reuse, 0x1, R3 ;  /* 0x000000010a067824 */ /* 0x040fe200078e0203 */
[----:B------:R-:W-:Y:S01]  /*8ea0*/  ULDC.64 UR4, c[0x0][0x650] ;  /* 0x0001940000047ab9 */ /* 0x000fe20000000a00 */
[----:B------:R-:W-:Y:S01]  /*8eb0*/  ISETP.GE.U32.AND P2, PT, R10, 0x6, PT ;  /* 0x000000060a00780c */ /* 0x000fe20003f46070 */
[----:B------:R-:W-:Y:S01]  /*8ec0*/  BSSY B1, `(.L_x_207) ;  /* 0x000006b000017945 */ /* 0x000fe20003800000 */
[----:B------:R-:W-:Y:S01]  /*8ed0*/  IMAD.MOV.U32 R13, RZ, RZ, -0x1 ;  /* 0xffffffffff0d7424 */ /* 0x000fe200078e00ff */
[----:B------:R-:W-:Y:S01]  /*8ee0*/  ISETP.GT.U32.AND P0, PT, R6, 0x5, PT ;  /* 0x000000050600780c */ /* 0x000fe20003f04070 */
[----:B------:R-:W-:Y:S01]  /*8ef0*/  IMAD.MOV.U32 R20, RZ, RZ, -0x1 ;  /* 0xffffffffff147424 */ /* 0x000fe200078e00ff */
[----:B------:R-:W-:Y:S02]  /*8f00*/  PRMT R11, RZ, 0x7610, R11 ;  /* 0x00007610ff0b7816 */ /* 0x000fe4000000000b */
[----:B------:R-:W-:-:S03]  /*8f10*/  ISETP.LT.U32.AND P0, PT, R10, 0x6, P0 ;  /* 0x000000060a00780c */ /* 0x000fc60000701070 */
[----:B------:R-:W0:Y:S01]  /*8f20*/  @P1 S2R R5, SR_CgaCtaId ;  /* 0x0000000000051919 */ /* 0x000e220000008800 */
[----:B------:R-:W-:-:S04]  /*8f30*/  @P1 MOV R4, 0x400 ;  /* 0x0000040000041802 */ /* 0x000fc80000000f00 */
[----:B0-----:R-:W-:Y:S01]  /*8f40*/  @P1 LEA R3, R5, R4, 0x18 ;  /* 0x0000000405031211 */ /* 0x001fe200078ec0ff */
[----:B------:R-:W-:-:S03]  /*8f50*/  IMAD.WIDE.U32 R4, R6, -0x55555555, RZ ;  /* 0xaaaaaaab06047825 */ /* 0x000fc600078e00ff */
[----:B------:R0:W-:Y:S01]  /*8f60*/  @P1 SYNCS.ARRIVE.TRANS64.A1T0 RZ, [R3+URZ+0x78], RZ ;  /* 0x000078ff03ff19a7 */ /* 0x0001e2000810003f */
[----:B------:R-:W-:Y:S02]  /*8f70*/  IADD3 R16, P1, R16, UR20, RZ ;  /* 0x0000001410107c10 */ /* 0x000fe4000ff3e0ff */
[----:B------:R-:W-:Y:S02]  /*8f80*/  SHF.R.U32.HI R5, RZ, 0x2, R5 ;  /* 0x00000002ff057819 */ /* 0x000fe40000011605 */
[----:B------:R-:W-:Y:S02]  /*8f90*/  IADD3.X R17, R17, UR13, RZ, P1, !PT ;  /* 0x0000000d11117c10 */ /* 0x000fe40008ffe4ff */
[----:B------:R-:W-:Y:S02]  /*8fa0*/  PRMT R4, RZ, 0x7610, R4 ;  /* 0x00007610ff047816 */ /* 0x000fe40000000004 */
[----:B0-----:R-:W-:Y:S02]  /*8fb0*/  SEL R3, RZ, 0x1, !P0 ;  /* 0x00000001ff037807 */ /* 0x001fe40004000000 */
[----:B------:R-:W-:-:S02]  /*8fc0*/  ISETP.GE.U32.AND P0, PT, R16, UR4, PT ;  /* 0x0000000410007c0c */ /* 0x000fc4000bf06070 */
[----:B------:R-:W-:Y:S01]  /*8fd0*/  LOP3.LUT R0, R0, R3, RZ, 0x3c, !PT ;  /* 0x0000000300007212 */ /* 0x000fe200078e3cff */
[----:B------:R-:W-:Y:S01]  /*8fe0*/  IMAD R3, R5, -0x6, R6 ;  /* 0xfffffffa05037824 */ /* 0x000fe200078e0206 */
[----:B------:R-:W-:Y:S01]  /*8ff0*/  ISETP.GE.U32.AND.EX P0, PT, R17, UR5, PT, P0 ;  /* 0x0000000511007c0c */ /* 0x000fe2000bf06100 */
[----:B------:R-:W-:Y:S01]  /*9000*/  IMAD.MOV.U32 R6, RZ, RZ, -0x1 ;  /* 0xffffffffff067424 */ /* 0x000fe200078e00ff */
[----:B------:R-:W-:-:S11]  /*9010*/  @P2 LOP3.LUT R0, R0, 0x1, R5, 0x78, !PT ;  /* 0x0000000100002812 */ /* 0x000fd600078e7805 */
[----:B------:R-:W-:Y:S05]  /*9020*/  @P0 BRA `(.L_x_208) ;  /* 0x0000000400500947 */ /* 0x000fea0003800000 */
[----:B------:R-:W0:Y:S01]  /*9030*/  S2R R15, SR_CTAID.X ;  /* 0x00000000000f7919 */ /* 0x000e220000002500 */
[----:B------:R-:W-:Y:S01]  /*9040*/  ULDC.64 UR4, c[0x0][0x628] ;  /* 0x00018a0000047ab9 */ /* 0x000fe20000000a00 */
[----:B------:R-:W1:Y:S01]  /*9050*/  LDC R20, c[0x0][0x144] ;  /* 0x00005100ff147b82 */ /* 0x000e620000000800 */
[----:B------:R-:W-:Y:S01]  /*9060*/  ISETP.NE.U32.AND P0, PT, RZ, UR4, PT ;  /* 0x00000004ff007c0c */ /* 0x000fe2000bf05070 */
[----:B------:R-:W2:Y:S01]  /*9070*/  S2R R13, SR_CTAID.Y ;  /* 0x00000000000d7919 */ /* 0x000ea20000002600 */
[----:B------:R-:W-:Y:S01]  /*9080*/  ULDC UR7, c[0x0][0x630] ;  /* 0x00018c0000077ab9 */ /* 0x000fe20000000800 */
[----:B------:R-:W-:Y:S01]  /*9090*/  ULDC UR8, c[0x0][0x150] ;  /* 0x0000540000087ab9 */ /* 0x000fe20000000800 */
[----:B------:R-:W-:Y:S01]  /*90a0*/  ISETP.NE.AND.EX P0, PT, RZ, UR5, PT, P0 ;  /* 0x00000005ff007c0c */ /* 0x000fe2000bf05300 */
[----:B------:R-:W-:Y:S02]  /*90b0*/  IMAD.MOV.U32 R4, RZ, RZ, R16 ;  /* 0x000000ffff047224 */ /* 0x000fe400078e0010 */
[----:B------:R-:W-:Y:S01]  /*90c0*/  IMAD.MOV.U32 R5, RZ, RZ, R17 ;  /* 0x000000ffff057224 */ /* 0x000fe200078e0011 */
[----:B0-----:R-:W-:-:S09]  /*90d0*/  I2FP.F32.U32 R22, R15 ;  /* 0x0000000f00167245 */ /* 0x001fd20000201000 */
[----:B------:R-:W-:Y:S05]  /*90e0*/  @!P0 BRA `(.L_x_209) ;  /* 0x0000000000288947 */ /* 0x000fea0003800000 */
[----:B------:R-:W-:Y:S02]  /*90f0*/  ULDC UR6, c[0x0][0x634] ;  /* 0x00018d0000067ab9 */ /* 0x000fe40000000800 */
[----:B------:R-:W-:-:S05]  /*9100*/  IADD3 R5, P0, R16, UR6, RZ ;  /* 0x0000000610057c10 */ /* 0x000fca000ff1e0ff */
[----:B------:R-:W-:-:S04]  /*9110*/  IMAD.X R21, RZ, RZ, R17, P0 ;  /* 0x000000ffff157224 */ /* 0x000fc800000e0611 */
[----:B------:R-:W-:-:S04]  /*9120*/  IMAD.WIDE.U32 R6, R21, UR4, RZ ;  /* 0x0000000415067c25 */ /* 0x000fc8000f8e00ff */
[----:B------:R-:W-:-:S04]  /*9130*/  IMAD.WIDE.U32 R6, P0, R5, UR5, R6 ;  /* 0x0000000505067c25 */ /* 0x000fc8000f800006 */
[----:B------:R-:W-:-:S04]  /*9140*/  IMAD.WIDE.U32 R4, R5, UR4, RZ ;  /* 0x0000000405047c25 */ /* 0x000fc8000f8e00ff */
[----:B------:R-:W-:Y:S01]  /*9150*/  IMAD.MOV.U32 R4, RZ, RZ, R7 ;  /* 0x000000ffff047224 */ /* 0x000fe200078e0007 */
[----:B------:R-:W-:Y:S01]  /*9160*/  IADD3 RZ, P1, R5, R6, RZ ;  /* 0x0000000605ff7210 */ /* 0x000fe20007f3e0ff */
[----:B------:R-:W-:-:S04]  /*9170*/  IMAD.X R5, RZ, RZ, RZ, P0 ;  /* 0x000000ffff057224 */ /* 0x000fc800000e06ff */
[----:B------:R-:W-:-:S08]  /*9180*/  IMAD.WIDE.U32.X R4, R21, UR5, R4, P1 ;  /* 0x0000000515047c25 */ /* 0x000fd000088e0404 */
.L_x_209:
[----:B------:R-:W-:Y:S01]  /*9190*/  FMUL R22, R22, UR8 ;  /* 0x0000000816167c20 */ /* 0x000fe20008400000 */
[--C-:B------:R-:W-:Y:S01]  /*91a0*/  SHF.R.U64 R14, R4, UR7, R5.reuse ;  /* 0x00000007040e7c19 */ /* 0x100fe20008001205 */
[----:B------:R-:W-:Y:S01]  /*91b0*/  ULDC.64 UR4, c[0x0][0x620] ;  /* 0x0001880000047ab9 */ /* 0x000fe20000000a00 */
[----:B------:R-:W-:Y:S01]  /*91c0*/  SHF.R.U32.HI R4, RZ, UR7, R5 ;  /* 0x00000007ff047c19 */ /* 0x000fe20008011605 */
[----:B------:R-:W-:Y:S01]  /*91d0*/  ULDC.64 UR6, c[0x0][0x640] ;  /* 0x0001900000067ab9 */ /* 0x000fe20000000a00 */
[----:B------:R-:W-:Y:S01]  /*91e0*/  IADD3 R5, P0, RZ, -R14, RZ ;  /* 0x8000000eff057210 */ /* 0x000fe20007f1e0ff */
[----:B------:R-:W0:Y:S04]  /*91f0*/  F2I.U32.TRUNC.NTZ R22, R22 ;  /* 0x0000001600167305 */ /* 0x000e28000020f000 */
[----:B------:R-:W-:Y:S01]  /*9200*/  IMAD.X R4, RZ, RZ, ~R4, P0 ;  /* 0x000000ffff047224 */ /* 0x000fe200000e0e04 */
[----:B------:R-:W-:-:S03]  /*9210*/  ISETP.NE.U32.AND P0, PT, RZ, UR6, PT ;  /* 0x00000006ff007c0c */ /* 0x000fc6000bf05070 */
[----:B------:R-:W-:Y:S01]  /*9220*/  IMAD R4, R4, UR4, RZ ;  /* 0x0000000404047c24 */ /* 0x000fe2000f8e02ff */
[----:B------:R-:W-:-:S03]  /*9230*/  ISETP.NE.AND.EX P0, PT, RZ, UR7, PT, P0 ;  /* 0x00000007ff007c0c */ /* 0x000fc6000bf05300 */
[C---:B------:R-:W-:Y:S01]  /*9240*/  IMAD R7, R5.reuse, UR5, R4 ;  /* 0x0000000505077c24 */ /* 0x040fe2000f8e0204 */
[----:B------:R-:W-:Y:S01]  /*9250*/  ULDC UR5, c[0x0][0x154] ;  /* 0x0000550000057ab9 */ /* 0x000fe20000000800 */
[----:B------:R-:W-:Y:S01]  /*9260*/  IMAD.WIDE.U32 R4, R5, UR4, R16 ;  /* 0x0000000405047c25 */ /* 0x000fe2000f8e0010 */
[----:B------:R-:W-:-:S03]  /*9270*/  ULDC UR4, c[0x0][0x618] ;  /* 0x0001860000047ab9 */ /* 0x000fc60000000800 */
[----:B0-----:R-:W-:Y:S02]  /*9280*/  IMAD.MOV R6, RZ, RZ, -R22 ;  /* 0x000000ffff067224 */ /* 0x001fe400078e0a16 */
[----:B------:R-:W-:Y:S02]  /*9290*/  IMAD.IADD R5, R5, 0x1, R7 ;  /* 0x0000000105057824 */ /* 0x000fe400078e0207 */
[----:B-1----:R-:W-:Y:S01]  /*92a0*/  IMAD R15, R20, R6, R15 ;  /* 0x00000006140f7224 */ /* 0x002fe200078e020f */
[----:B--2---:R-:W-:Y:S01]  /*92b0*/  I2FP.F32.U32 R6, R13 ;  /* 0x0000000d00067245 */ /* 0x004fe20000201000 */
[----:B------:R-:W0:Y:S01]  /*92c0*/  LDC R20, c[0x0][0x148] ;  /* 0x00005200ff147b82 */ /* 0x000e220000000800 */
[--C-:B------:R-:W-:Y:S02]  /*92d0*/  SHF.R.U64 R21, R4, UR4, R5.reuse ;  /* 0x0000000404157c19 */ /* 0x100fe40008001205 */
[----:B------:R-:W-:Y:S01]  /*92e0*/  SHF.R.U32.HI R4, RZ, UR4, R5 ;  /* 0x00000004ff047c19 */ /* 0x000fe20008011605 */
[----:B------:R-:W-:Y:S01]  /*92f0*/  FMUL R6, R6, UR5 ;  /* 0x0000000506067c20 */ /* 0x000fe20008400000 */
[----:B------:R-:W-:-:S02]  /*9300*/  ULDC UR4, c[0x0][0x608] ;  /* 0x0001820000047ab9 */ /* 0x000fc40000000800 */
[--C-:B------:R-:W-:Y:S01]  /*9310*/  SHF.R.U64 R23, R21, UR4, R4.reuse ;  /* 0x0000000415177c19 */ /* 0x100fe20008001204 */
[----:B------:R1:W2:Y:S01]  /*9320*/  F2I.U32.TRUNC.NTZ R24, R6 ;  /* 0x0000000600187305 */ /* 0x0002a2000020f000 */
[----:B------:R-:W-:Y:S01]  /*9330*/  SHF.R.U32.HI R4, RZ, UR4, R4 ;  /* 0x00000004ff047c19 */ /* 0x000fe20008011604 */
[----:B------:R-:W-:-:S03]  /*9340*/  ULDC UR4, c[0x0][0x658] ;  /* 0x0001960000047ab9 */ /* 0x000fc60000000800 */
[--C-:B------:R-:W-:Y:S02]  /*9350*/  SHF.R.U64 R22, R23, UR4, R4.reuse ;  /* 0x0000000417167c19 */ /* 0x100fe40008001204 */
[----:B------:R-:W-:-:S03]  /*9360*/  SHF.R.U32.HI R25, RZ, UR4, R4 ;  /* 0x00000004ff197c19 */ /* 0x000fc60008011604 */
[----:B------:R-:W-:Y:S02]  /*9370*/  IMAD.MOV.U32 R4, RZ, RZ, R22 ;  /* 0x000000ffff047224 */ /* 0x000fe400078e0016 */
[----:B------:R-:W-:Y:S01]  /*9380*/  IMAD.MOV.U32 R5, RZ, RZ, R25 ;  /* 0x000000ffff057224 */ /* 0x000fe200078e0019 */
[----:B-1----:R-:W-:Y:S06]  /*9390*/  @!P0 BRA `(.L_x_210) ;  /* 0x0000000000288947 */ /* 0x002fec0003800000 */
        /* <DEDUP_REMOVED lines=10> */
.L_x_210:
[----:B------:R-:W-:Y:S01]  /*9440*/  ISETP.NE.AND P0, PT, R2, 0x1, PT ;  /* 0x000000010200780c */ /* 0x000fe20003f05270 */
[----:B------:R-:W-:Y:S01]  /*9450*/  ULDC UR4, c[0x0][0x648] ;  /* 0x0001920000047ab9 */ /* 0x000fe20000000800 */
[----:B------:R-:W-:Y:S01]  /*9460*/  LOP3.LUT R23, R23, UR17, RZ, 0xc0, !PT ;  /* 0x0000001117177c12 */ /* 0x000fe2000f8ec0ff */
[----:B--2---:R-:W-:Y:S01]  /*9470*/  IMAD.MOV R24, RZ, RZ, -R24 ;  /* 0x000000ffff187224 */ /* 0x004fe200078e0a18 */
[----:B------:R-:W-:Y:S01]  /*9480*/  SHF.R.U64 R4, R4, UR4, R5 ;  /* 0x0000000404047c19 */ /* 0x000fe20008001205 */
[----:B------:R-:W-:Y:S01]  /*9490*/  ULDC UR4, c[0x0][0x638] ;  /* 0x00018e0000047ab9 */ /* 0x000fe20000000800 */
[----:B------:R-:W-:Y:S01]  /*94a0*/  LOP3.LUT R21, R21, UR16, RZ, 0xc0, !PT ;  /* 0x0000001015157c12 */ /* 0x000fe2000f8ec0ff */
[----:B------:R-:W-:Y:S01]  /*94b0*/  ULDC UR5, c[0x0][0x610] ;  /* 0x0001840000057ab9 */ /* 0x000fe20000000800 */
[----:B------:R-:W-:Y:S02]  /*94c0*/  IMAD.MOV.U32 R6, RZ, RZ, R14 ;  /* 0x000000ffff067224 */ /* 0x000fe400078e000e */
[----:B------:R-:W-:-:S02]  /*94d0*/  IMAD.MOV R5, RZ, RZ, -R4 ;  /* 0x000000ffff057224 */ /* 0x000fc400078e0a04 */
[----:B------:R-:W-:Y:S02]  /*94e0*/  IMAD R4, R4, UR18, R23 ;  /* 0x0000001204047c24 */ /* 0x000fe4000f8e0217 */
[----:B0-----:R-:W-:Y:S02]  /*94f0*/  @P0 IMAD R15, R20, R24, R13 ;  /* 0x00000018140f0224 */ /* 0x001fe400078e020d */
[----:B------:R-:W-:Y:S01]  /*9500*/  IMAD R22, R5, UR4, R22 ;  /* 0x0000000405167c24 */ /* 0x000fe2000f8e0216 */
[----:B------:R-:W-:Y:S01]  /*9510*/  ULDC UR4, c[0x0][0x600] ;  /* 0x0001800000047ab9 */ /* 0x000fe20000000800 */
[----:B------:R-:W-:Y:S02]  /*9520*/  IMAD R15, R4, UR5, R15 ;  /* 0x00000005040f7c24 */ /* 0x000fe4000f8e020f */
[----:B------:R-:W-:Y:S02]  /*9530*/  IMAD R22, R22, UR4, R21 ;  /* 0x0000000416167c24 */ /* 0x000fe4000f8e0215 */
[----:B------:R-:W-:-:S03]  /*9540*/  IMAD.MOV.U32 R4, RZ, RZ, 0x1 ;  /* 0x00000001ff047424 */ /* 0x000fc600078e00ff */
[----:B------:R-:W-:Y:S02]  /*9550*/  SEL R20, R22, R15, !P0 ;  /* 0x0000000f16147207 */ /* 0x000fe40004000000 */
[----:B------:R-:W-:-:S07]  /*9560*/  SEL R13, R15, R22, !P0 ;  /* 0x000000160f0d7207 */ /* 0x000fce0004000000 */
.L_x_208:
[----:B------:R-:W-:Y:S05]  /*9570*/  BSYNC B1 ;  /* 0x0000000000017941 */ /* 0x000fea0003800000 */
.L_x_207:
[----:B------:R-:W-:-:S13]  /*9580*/  LOP3.LUT P0, RZ, R4, 0xff, RZ, 0xc0, !PT ;  /* 0x000000ff04ff7812 */ /* 0x000fda000780c0ff */
[----:B------:R-:W-:Y:S05]  /*9590*/  @P0 BRA `(.L_x_211) ;  /* 0xfffffff4003c0947 */ /* 0x000fea000383ffff */
[----:B------:R-:W-:Y:S05]  /*95a0*/  BSYNC B0 ;  /* 0x0000000000007941 */ /* 0x000fea0003800000 */
.L_x_200:
[----:B------:R-:W-:-:S03]  /*95b0*/  UMOV UR4, 0xffffffff ;  /* 0xffffffff00047882 */ /* 0x000fc60000000000 */
[----:B------:R-:W-:Y:S05]  /*95c0*/  BRA.DIV UR4, `(.L_x_212) ;  /* 0x0000000604607947 */ /* 0x000fea000b800000 */
[----:B------:R-:W-:-:S13]  /*95d0*/  ELECT P6, URZ, PT ;  /* 0x00000000003f782f */ /* 0x000fda00038c0000 */
.L_x_228:
[----:B------:R-:W-:Y:S04]  /*95e0*/  BSSY B0, `(.L_x_213) ;  /* 0x000003d000007945 */ /* 0x000fe80003800000 */
[----:B------:R-:W-:Y:S05]  /*95f0*/  @!P6 BRA `(.L_x_214) ;  /* 0x0000000000ece947 */ /* 0x000fea0003800000 */
[----:B------:R-:W-:-:S04]  /*9600*/  LOP3.LUT R19, R19, 0x2, RZ, 0xfc, !PT ;  /* 0x0000000213137812 */ /* 0x000fc800078efcff */
[----:B------:R-:W-:-:S13]  /*9610*/  ISETP.NE.AND P0, PT, R19, 0x3, PT ;  /* 0x000000031300780c */ /* 0x000fda0003f05270 */
[----:B------:R-:W-:Y:S05]  /*9620*/  @!P0 BRA `(.L_x_215) ;  /* 0x0000000000048947 */ /* 0x000fea0003800000 */
[----:B------:R-:W-:Y:S01]  /*9630*/  BPT.TRAP 0x1 ;  /* 0x000000040000795c */ /* 0x000fe20000300000 */
.L_x_215:
[----:B------:R-:W0:Y:S01]  /*9640*/  S2R R5, SR_CgaCtaId ;  /* 0x0000000000057919 */ /* 0x000e220000008800 */
[----:B------:R-:W-:Y:S02]  /*9650*/  MOV R2, 0x400 ;  /* 0x0000040000027802 */ /* 0x000fe40000000f00 */
[----:B------:R-:W-:Y:S02]  /*9660*/  SHF.L.U32 R4, R0, 0x1f, RZ ;  /* 0x0000001f00047819 */ /* 0x000fe400000006ff */
[----:B0-----:R-:W-:-:S05]  /*9670*/  LEA R2, R5, R2, 0x18 ;  /* 0x0000000205027211 */ /* 0x001fca00078ec0ff */
[----:B------:R-:W-:-:S04]  /*9680*/  VIADD R2, R2, 0x30 ;  /* 0x0000003002027836 */ /* 0x000fc80000000000 */
[C---:B------:R-:W-:Y:S02]  /*9690*/  IMAD R7, R3.reuse, 0x8, R2 ;  /* 0x0000000803077824 */ /* 0x040fe400078e0202 */
[----:B------:R-:W-:Y:S02]  /*96a0*/  VIADD R3, R3, 0x1 ;  /* 0x0000000103037836 */ /* 0x000fe40000000000 */
[----:B------:R-:W0:Y:S03]  /*96b0*/  SYNCS.PHASECHK.TRANS64.TRYWAIT P0, [R7+URZ], R4 ;  /* 0x00000004070075a7 */ /* 0x000e26000800017f */
[----:B------:R-:W-:-:S04]  /*96c0*/  ISETP.NE.AND P1, PT, R3, 0x6, PT ;  /* 0x000000060300780c */ /* 0x000fc80003f25270 */
[----:B------:R-:W-:Y:S02]  /*96d0*/  SEL R5, RZ, 0x1, P1 ;  /* 0x00000001ff057807 */ /* 0x000fe40000800000 */
[----:B------:R-:W-:Y:S02]  /*96e0*/  SEL R3, R3, RZ, P1 ;  /* 0x000000ff03037207 */ /* 0x000fe40000800000 */
[----:B------:R-:W-:-:S03]  /*96f0*/  LOP3.LUT R6, R0, R5, RZ, 0x3c, !PT ;  /* 0x0000000500067212 */ /* 0x000fc600078e3cff */
[----:B------:R-:W-:Y:S01]  /*9700*/  IMAD R8, R3, 0x8, R2 ;  /* 0x0000000803087824 */ /* 0x000fe200078e0202 */
[----:B------:R-:W-:Y:S01]  /*9710*/  SHF.L.U32 R5, R6, 0x1f, RZ ;  /* 0x0000001f06057819 */ /* 0x000fe200000006ff */
[----:B0-----:R-:W-:Y:S06]  /*9720*/  @!P0 BRA `(.L_x_216) ;  /* 0x0000000400288947 */ /* 0x001fec0003800000 */
.L_x_229:
[----:B------:R-:W1:Y:S01]  /*9730*/  SYNCS.PHASECHK.TRANS64.TRYWAIT P0, [R8+URZ], R5 ;  /* 0x00000005080075a7 */ /* 0x000e62000800017f */
[----:B------:R-:W-:-:S05]  /*9740*/  VIADD R0, R3, 0x1 ;  /* 0x0000000103007836 */ /* 0x000fca0000000000 */
[----:B------:R-:W-:-:S04]  /*9750*/  ISETP.NE.AND P1, PT, R0, 0x6, PT ;  /* 0x000000060000780c */ /* 0x000fc80003f25270 */
[----:B------:R-:W-:Y:S02]  /*9760*/  SEL R3, RZ, 0x1, P1 ;  /* 0x00000001ff037807 */ /* 0x000fe40000800000 */
[----:B0-----:R-:W-:Y:S02]  /*9770*/  SEL R7, R0, RZ, P1 ;  /* 0x000000ff00077207 */ /* 0x001fe40000800000 */
[----:B------:R-:W-:-:S03]  /*9780*/  LOP3.LUT R6, R6, R3, RZ, 0x3c, !PT ;  /* 0x0000000306067212 */ /* 0x000fc600078e3cff */
[----:B------:R-:W-:Y:S01]  /*9790*/  IMAD R9, R7, 0x8, R2 ;  /* 0x0000000807097824 */ /* 0x000fe200078e0202 */
[----:B------:R-:W-:Y:S01]  /*97a0*/  SHF.L.U32 R4, R6, 0x1f, RZ ;  /* 0x0000001f06047819 */ /* 0x000fe200000006ff */
[----:B-1----:R-:W-:Y:S06]  /*97b0*/  @!P0 BRA `(.L_x_217) ;  /* 0x0000000400188947 */ /* 0x002fec0003800000 */
.L_x_230:
[----:B------:R-:W1:Y:S01]  /*97c0*/  SYNCS.PHASECHK.TRANS64.TRYWAIT P0, [R9+URZ], R4 ;  /* 0x00000004090075a7 */ /* 0x000e62000800017f */
[----:B------:R-:W-:-:S05]  /*97d0*/  VIADD R0, R7, 0x1 ;  /* 0x0000000107007836 */ /* 0x000fca0000000000 */
[----:B------:R-:W-:-:S04]  /*97e0*/  ISETP.NE.AND P1, PT, R0, 0x6, PT ;  /* 0x000000060000780c */ /* 0x000fc80003f25270 */
[----:B------:R-:W-:Y:S02]  /*97f0*/  SEL R3, RZ, 0x1, P1 ;  /* 0x00000001ff037807 */ /* 0x000fe40000800000 */
[----:B------:R-:W-:Y:S02]  /*9800*/  SEL R7, R0, RZ, P1 ;  /* 0x000000ff00077207 */ /* 0x000fe40000800000 */
[----:B------:R-:W-:-:S03]  /*9810*/  LOP3.LUT R6, R6, R3, RZ, 0x3c, !PT ;  /* 0x0000000306067212 */ /* 0x000fc600078e3cff */
[----:B0-----:R-:W-:Y:S01]  /*9820*/  IMAD R8, R7, 0x8, R2 ;  /* 0x0000000807087824 */ /* 0x001fe200078e0202 */
[----:B------:R-:W-:Y:S01]  /*9830*/  SHF.L.U32 R5, R6, 0x1f, RZ ;  /* 0x0000001f06057819 */ /* 0x000fe200000006ff */
[----:B-1----:R-:W-:Y:S06]  /*9840*/  @!P0 BRA `(.L_x_218) ;  /* 0x0000000400088947 */ /* 0x002fec0003800000 */
.L_x_231:
[----:B------:R-:W1:Y:S01]  /*9850*/  SYNCS.PHASECHK.TRANS64.TRYWAIT P0, [R8+URZ], R5 ;  /* 0x00000005080075a7 */ /* 0x000e62000800017f */
[----:B------:R-:W-:-:S05]  /*9860*/  VIADD R0, R7, 0x1 ;  /* 0x0000000107007836 */ /* 0x000fca0000000000 */
[----:B------:R-:W-:-:S04]  /*9870*/  ISETP.NE.AND P1, PT, R0, 0x6, PT ;  /* 0x000000060000780c */ /* 0x000fc80003f25270 */
[----:B------:R-:W-:Y:S02]  /*9880*/  SEL R3, RZ, 0x1, P1 ;  /* 0x00000001ff037807 */ /* 0x000fe40000800000 */
[----:B------:R-:W-:Y:S02]  /*9890*/  SEL R7, R0, RZ, P1 ;  /* 0x000000ff00077207 */ /* 0x000fe40000800000 */
[----:B0-----:R-:W-:-:S03]  /*98a0*/  LOP3.LUT R9, R6, R3, RZ, 0x3c, !PT ;  /* 0x0000000306097212 */ /* 0x001fc600078e3cff */
[----:B------:R-:W-:Y:S01]  /*98b0*/  IMAD R11, R7, 0x8, R2 ;  /* 0x00000008070b7824 */ /* 0x000fe200078e0202 */
[----:B------:R-:W-:Y:S01]  /*98c0*/  SHF.L.U32 R6, R9, 0x1f, RZ ;  /* 0x0000001f09067819 */ /* 0x000fe200000006ff */
[----:B-1----:R-:W-:Y:S06]  /*98d0*/  @!P0 BRA `(.L_x_219) ;  /* 0x0000000000f88947 */ /* 0x002fec0003800000 */
.L_x_232:
[----:B------:R-:W1:Y:S01]  /*98e0*/  SYNCS.PHASECHK.TRANS64.TRYWAIT P0, [R11+URZ], R6 ;  /* 0x000000060b0075a7 */ /* 0x000e62000800017f */
[----:B------:R-:W-:-:S05]  /*98f0*/  VIADD R0, R7, 0x1 ;  /* 0x0000000107007836 */ /* 0x000fca0000000000 */
[----:B------:R-:W-:-:S04]  /*9900*/  ISETP.NE.AND P1, PT, R0, 0x6, PT ;  /* 0x000000060000780c */ /* 0x000fc80003f25270 */
[----:B------:R-:W-:Y:S02]  /*9910*/  SEL R4, RZ, 0x1, P1 ;  /* 0x00000001ff047807 */ /* 0x000fe40000800000 */
[----:B------:R-:W-:Y:S02]  /*9920*/  SEL R3, R0, RZ, P1 ;  /* 0x000000ff00037207 */ /* 0x000fe40000800000 */
[----:B------:R-:W-:Y:S01]  /*9930*/  LOP3.LUT R0, R9, R4, RZ, 0x3c, !PT ;  /* 0x0000000409007212 */ /* 0x000fe200078e3cff */
[----:B-1----:R-:W-:Y:S06]  /*9940*/  @!P0 BRA `(.L_x_220) ;  /* 0x0000000000f08947 */ /* 0x002fec0003800000 */
.L_x_233:
[----:B------:R-:W-:Y:S01]  /*9950*/  IMAD R3, R3, 0x8, R2 ;  /* 0x0000000803037824 */ /* 0x000fe200078e0202 */
[----:B------:R-:W-:-:S07]  /*9960*/  SHF.L.U32 R0, R0, 0x1f, RZ ;  /* 0x0000001f00007819 */ /* 0x000fce00000006ff */
.L_x_221:
[----:B--2---:R2:W3:Y:S02]  /*9970*/  SYNCS.PHASECHK.TRANS64.TRYWAIT P0, [R3+URZ], R0 ;  /* 0x00000000030075a7 */ /* 0x0044e4000800017f */
[----:B---3--:R-:W-:Y:S05]  /*9980*/  @!P0 NANOSLEEP.SYNCS 0x989680 ;  /* 0x009896800000895d */ /* 0x008fea0003900000 */
[----:B------:R-:W3:Y:S02]  /*9990*/  @!P0 SYNCS.PHASECHK.TRANS64 P0, [R3+URZ], R0 ;  /* 0x00000000030085a7 */ /* 0x000ee4000800007f */
[----:B---3--:R-:W-:Y:S05]  /*99a0*/  @!P0 BRA `(.L_x_221) ;  /* 0xfffffffc00f08947 */ /* 0x008fea000383ffff */
.L_x_214:
[----:B------:R-:W-:Y:S05]  /*99b0*/  BSYNC B0 ;  /* 0x0000000000007941 */ /* 0x000fea0003800000 */
.L_x_213:
[----:B------:R-:W-:Y:S05]  /*99c0*/  EXIT ;  /* 0x000000000000794d */ /* 0x000fea0003800000 */
.L_x_21:
[----:B---3--:R3:W4:Y:S02]  /*99d0*/  SYNCS.PHASECHK.TRANS64.TRYWAIT P1, [R3+URZ], R0 ;  /* 0x00000000030075a7 */ /* 0x008724000802017f */
[----:B----4-:R-:W-:Y:S05]  /*99e0*/  @!P1 NANOSLEEP.SYNCS 0x989680 ;  /* 0x009896800000995d */ /* 0x010fea0003900000 */
[----:B------:R-:W4:Y:S02]  /*99f0*/  @!P1 SYNCS.PHASECHK.TRANS64 P1, [R3+URZ], R0 ;  /* 0x00000000030095a7 */ /* 0x000f24000802007f */
[----:B----4-:R-:W-:Y:S05]  /*9a00*/  @!P1 BRA `(.L_x_21) ;  /* 0xfffffffc00f09947 */ /* 0x010fea000383ffff */
[----:B------:R-:W-:Y:S05]  /*9a10*/  BRA `(.L_x_20) ;  /* 0xffffff7800bc7947 */ /* 0x000fea000383ffff */
.L_x_26:
[----:B-1----:R-:W-:-:S04]  /*9a20*/  IMAD.U32 R5, RZ, RZ, UR8 ;  /* 0x00000008ff057e24 */ /* 0x002fc8000f8e00ff */
[----:B------:R1:W2:Y:S03]  /*9a30*/  SYNCS.PHASECHK.TRANS64.TRYWAIT P1, [R5+URZ], R4 ;  /* 0x00000004050075a7 */ /* 0x0002a6000802017f */
[----:B--2---:R-:W-:Y:S05]  /*9a40*/  @!P1 NANOSLEEP.SYNCS 0x989680 ;  /* 0x009896800000995d */ /* 0x004fea0003900000 */
[----:B------:R-:W2:Y:S02]  /*9a50*/  @!P1 SYNCS.PHASECHK.TRANS64 P1, [R5+URZ], R4 ;  /* 0x00000004050095a7 */ /* 0x000ea4000802007f */
[----:B--2---:R-:W-:Y:S05]  /*9a60*/  @!P1 BRA `(.L_x_26) ;  /* 0xfffffffc00ec9947 */ /* 0x004fea000383ffff */
[----:B------:R-:W-:Y:S05]  /*9a70*/  BRA `(.L_x_25) ;  /* 0xffffff84003c7947 */ /* 0x000fea000383ffff */
.L_x_201:
[----:B------:R-:W-:Y:S01]  /*9a80*/  BSSY B1, `(.L_x_222) ;  /* 0x0000006000017945 */ /* 0x000fe20003800000 */
[----:B------:R-:W-:-:S07]  /*9a90*/  IMAD.MOV.U32 R15, RZ, RZ, -0x1 ;  /* 0xffffffffff0f7424 */ /* 0x000fce00078e00ff */
[----:B------:R-:W-:Y:S05]  /*9aa0*/  WARPSYNC.COLLECTIVE R15, `(.L_x_223) ;  /* 0x000000000f0c7348 */ /* 0x000fea0003c00000 */
[----:B------:R-:W-:Y:S02]  /*9ab0*/  ELECT P6, UR62, PT ;  /* 0x00000000003e782f */ /* 0x000fe400038c0000 */
[----:B------:R-:W-:Y:S01]  /*9ac0*/  MOV R14, UR62 ;  /* 0x0000003e000e7c02 */ /* 0x000fe20008000f00 */
[----:B------:R-:W-:Y:S10]  /*9ad0*/  ENDCOLLECTIVE ;  /* 0x000000000000791b */ /* 0x000ff40003800000 */
.L_x_223:
[----:B------:R-:W-:Y:S05]  /*9ae0*/  BSYNC B1 ;  /* 0x0000000000017941 */ /* 0x000fea0003800000 */
.L_x_222:
[----:B------:R-:W-:Y:S05]  /*9af0*/  BRA `(.L_x_224) ;  /* 0xffffffec00f07947 */ /* 0x000fea000383ffff */
.L_x_204:
[----:B0-----:R0:W1:Y:S02]  /*9b00*/  SYNCS.PHASECHK.TRANS64.TRYWAIT P0, [R20+URZ+0x30], R7 ;  /* 0x00003007140075a7 */ /* 0x001064000800017f */
[----:B-1----:R-:W-:Y:S05]  /*9b10*/  @!P0 NANOSLEEP.SYNCS 0x989680 ;  /* 0x009896800000895d */ /* 0x002fea0003900000 */
[----:B------:R-:W1:Y:S02]  /*9b20*/  @!P0 SYNCS.PHASECHK.TRANS64 P0, [R20+URZ+0x30], R7 ;  /* 0x00003007140085a7 */ /* 0x000e64000800007f */
[----:B-1----:R-:W-:Y:S05]  /*9b30*/  @!P0 BRA `(.L_x_204) ;  /* 0xfffffffc00f08947 */ /* 0x002fea000383ffff */
[----:B------:R-:W-:Y:S05]  /*9b40*/  BRA `(.L_x_225) ;  /* 0xfffffff0002c7947 */ /* 0x000fea000383ffff */
.L_x_212:
[----:B------:R-:W-:Y:S01]  /*9b50*/  BSSY B0, `(.L_x_226) ;  /* 0x0000006000007945 */ /* 0x000fe20003800000 */
[----:B------:R-:W-:-:S07]  /*9b60*/  IMAD.MOV.U32 R15, RZ, RZ, -0x1 ;  /* 0xffffffffff0f7424 */ /* 0x000fce00078e00ff */
[----:B------:R-:W-:Y:S05]  /*9b70*/  WARPSYNC.COLLECTIVE R15, `(.L_x_227) ;  /* 0x000000000f0c7348 */ /* 0x000fea0003c00000 */
[----:B------:R-:W-:Y:S02]  /*9b80*/  ELECT P6, UR62, PT ;  /* 0x00000000003e782f */ /* 0x000fe400038c0000 */
[----:B------:R-:W-:Y:S01]  /*9b90*/  MOV R14, UR62 ;  /* 0x0000003e000e7c02 */ /* 0x000fe20008000f00 */
[----:B------:R-:W-:Y:S10]  /*9ba0*/  ENDCOLLECTIVE ;  /* 0x000000000000791b */ /* 0x000ff40003800000 */
.L_x_227:
[----:B------:R-:W-:Y:S05]  /*9bb0*/  BSYNC B0 ;  /* 0x0000000000007941 */ /* 0x000fea0003800000 */
.L_x_226:
[----:B------:R-:W-:Y:S05]  /*9bc0*/  BRA `(.L_x_228) ;  /* 0xfffffff800847947 */ /* 0x000fea000383ffff */
.L_x_216:
[----:B0-----:R0:W1:Y:S02]  /*9bd0*/  SYNCS.PHASECHK.TRANS64.TRYWAIT P0, [R7+URZ], R4 ;  /* 0x00000004070075a7 */ /* 0x001064000800017f */
[----:B-1----:R-:W-:Y:S05]  /*9be0*/  @!P0 NANOSLEEP.SYNCS 0x989680 ;  /* 0x009896800000895d */ /* 0x002fea0003900000 */
[----:B------:R-:W1:Y:S02]  /*9bf0*/  @!P0 SYNCS.PHASECHK.TRANS64 P0, [R7+URZ], R4 ;  /* 0x00000004070085a7 */ /* 0x000e64000800007f */
[----:B-1----:R-:W-:Y:S05]  /*9c00*/  @!P0 BRA `(.L_x_216) ;  /* 0xfffffffc00f08947 */ /* 0x002fea000383ffff */
[----:B------:R-:W-:Y:S05]  /*9c10*/  BRA `(.L_x_229) ;  /* 0xfffffff800c47947 */ /* 0x000fea000383ffff */
.L_x_217:
[----:B0-----:R0:W1:Y:S02]  /*9c20*/  SYNCS.PHASECHK.TRANS64.TRYWAIT P0, [R8+URZ], R5 ;  /* 0x00000005080075a7 */ /* 0x001064000800017f */
[----:B-1----:R-:W-:Y:S05]  /*9c30*/  @!P0 NANOSLEEP.SYNCS 0x989680 ;  /* 0x009896800000895d */ /* 0x002fea0003900000 */
[----:B------:R-:W1:Y:S02]  /*9c40*/  @!P0 SYNCS.PHASECHK.TRANS64 P0, [R8+URZ], R5 ;  /* 0x00000005080085a7 */ /* 0x000e64000800007f */
[----:B-1----:R-:W-:Y:S05]  /*9c50*/  @!P0 BRA `(.L_x_217) ;  /* 0xfffffffc00f08947 */ /* 0x002fea000383ffff */
[----:B------:R-:W-:Y:S05]  /*9c60*/  BRA `(.L_x_230) ;  /* 0xfffffff800d47947 */ /* 0x000fea000383ffff */
.L_x_218:
[----:B0-----:R0:W1:Y:S02]  /*9c70*/  SYNCS.PHASECHK.TRANS64.TRYWAIT P0, [R9+URZ], R4 ;  /* 0x00000004090075a7 */ /* 0x001064000800017f */
[----:B-1----:R-:W-:Y:S05]  /*9c80*/  @!P0 NANOSLEEP.SYNCS 0x989680 ;  /* 0x009896800000895d */ /* 0x002fea0003900000 */
[----:B------:R-:W1:Y:S02]  /*9c90*/  @!P0 SYNCS.PHASECHK.TRANS64 P0, [R9+URZ], R4 ;  /* 0x00000004090085a7 */ /* 0x000e64000800007f */
[----:B-1----:R-:W-:Y:S05]  /*9ca0*/  @!P0 BRA `(.L_x_218) ;  /* 0xfffffffc00f08947 */ /* 0x002fea000383ffff */
[----:B------:R-:W-:Y:S05]  /*9cb0*/  BRA `(.L_x_231) ;  /* 0xfffffff800e47947 */ /* 0x000fea000383ffff */
.L_x_219:
[----:B0-----:R0:W1:Y:S02]  /*9cc0*/  SYNCS.PHASECHK.TRANS64.TRYWAIT P0, [R8+URZ], R5 ;  /* 0x00000005080075a7 */ /* 0x001064000800017f */
[----:B-1----:R-:W-:Y:S05]  /*9cd0*/  @!P0 NANOSLEEP.SYNCS 0x989680 ;  /* 0x009896800000895d */ /* 0x002fea0003900000 */
[----:B------:R-:W1:Y:S02]  /*9ce0*/  @!P0 SYNCS.PHASECHK.TRANS64 P0, [R8+URZ], R5 ;  /* 0x00000005080085a7 */ /* 0x000e64000800007f */
[----:B-1----:R-:W-:Y:S05]  /*9cf0*/  @!P0 BRA `(.L_x_219) ;  /* 0xfffffffc00f08947 */ /* 0x002fea000383ffff */
[----:B------:R-:W-:Y:S05]  /*9d00*/  BRA `(.L_x_232) ;  /* 0xfffffff800f47947 */ /* 0x000fea000383ffff */
.L_x_220:
[----:B-1----:R1:W2:Y:S02]  /*9d10*/  SYNCS.PHASECHK.TRANS64.TRYWAIT P0, [R11+URZ], R6 ;  /* 0x000000060b0075a7 */ /* 0x0022a4000800017f */
[----:B--2---:R-:W-:Y:S05]  /*9d20*/  @!P0 NANOSLEEP.SYNCS 0x989680 ;  /* 0x009896800000895d */ /* 0x004fea0003900000 */
[----:B------:R-:W2:Y:S02]  /*9d30*/  @!P0 SYNCS.PHASECHK.TRANS64 P0, [R11+URZ], R6 ;  /* 0x000000060b0085a7 */ /* 0x000ea4000800007f */
[----:B--2---:R-:W-:Y:S05]  /*9d40*/  @!P0 BRA `(.L_x_220) ;  /* 0xfffffffc00f08947 */ /* 0x004fea000383ffff */
[----:B------:R-:W-:Y:S05]  /*9d50*/  BRA `(.L_x_233) ;  /* 0xfffffff800fc7947 */ /* 0x000fea000383ffff */
.L_x_234:
[----:B------:R-:W-:-:S00]  /*9d60*/  BRA `(.L_x_234) ;  /* 0xfffffffc00fc7947 */ /* 0x000fc0000383ffff */
[----:B------:R-:W-:-:S00]  /*9d70*/  NOP ;  /* 0x0000000000007918 */ /* 0x000fc00000000000 */
        /* <DEDUP_REMOVED lines=8> */
.L_x_235:


//--------------------- .nv.global.init           --------------------------
	.section	.nv.global.init,"aw",@progbits
.nv.global.init:
	.type		$str$22,@object
	.size		$str$22,($str$23 - $str$22)
$str$22:
        /*0000*/ 	.byte	0x6b, 0x5f, 0x74, 0x69, 0x6c, 0x65, 0x5f, 0x63, 0x6f, 0x75, 0x6e, 0x74, 0x20, 0x3e, 0x3d, 0x20
        /*0010*/ 	.byte	0x31, 0x00
	.type		$str$23,@object
	.size		$str$23,(__unnamed_1 - $str$23)
$str$23:
        /*0012*/ 	.byte	0x2f, 0x74, 0x6d, 0x70, 0x2f, 0x63, 0x75, 0x74, 0x6c, 0x61, 0x73, 0x73, 0x5f, 0x73, 0x77, 0x65
        /*0022*/ 	.byte	0x65, 0x70, 0x5f, 0x73, 0x72, 0x63, 0x2f, 0x69, 0x6e, 0x63, 0x6c, 0x75, 0x64, 0x65, 0x2f, 0x63
        /*0032*/ 	.byte	0x75, 0x74, 0x6c, 0x61, 0x73, 0x73, 0x2f, 0x67, 0x65, 0x6d, 0x6d, 0x2f, 0x63, 0x6f, 0x6c, 0x6c
        /*0042*/ 	.byte	0x65, 0x63, 0x74, 0x69, 0x76, 0x65, 0x2f, 0x73, 0x6d, 0x39, 0x30, 0x5f, 0x6d, 0x6d, 0x61, 0x5f
        /*0052*/ 	.byte	0x74, 0x6d, 0x61, 0x5f, 0x67, 0x6d, 0x6d, 0x61, 0x5f, 0x73, 0x73, 0x5f, 0x77, 0x61, 0x72, 0x70
        /*0062*/ 	.byte	0x73, 0x70, 0x65, 0x63, 0x69, 0x61, 0x6c, 0x69, 0x7a, 0x65, 0x64, 0x2e, 0x68, 0x70, 0x70, 0x00
	.type		__unnamed_1,@object
	.size		__unnamed_1,(.L_0 - __unnamed_1)
__unnamed_1:
        /*0072*/ 	.byte	0x76, 0x6f, 0x69, 0x64, 0x20, 0x63, 0x75, 0x74, 0x6c, 0x61, 0x73, 0x73, 0x3a, 0x3a, 0x67, 0x65
        /* <DEDUP_REMOVED lines=180> */
        /*0bc2*/ 	.byte	0x74, 0x79, 0x5d, 0x00
.L_0:


//--------------------- .nv.shared._ZN7cutlass13device_kernelINS_4gemm6kernel13GemmUniversalIN4cute5tupleIJiiiiEEENS1_10collective13CollectiveMmaINS1_34MainloopSm90TmaGmmaWarpSpecializedILi6ENS5_IJNS4_1CILi2EEENSA_ILi1EEESC_EEENS1_35KernelTmaWarpSpecializedCooperativeEEENS5_IJNSA_ILi128EEENSA_ILi160EEENSA_ILi64EEEEEENS_6half_tENS5_IJlSC_lEEESK_SL_NS4_8TiledMMAINS4_8MMA_AtomIJNS4_4SM904GMMA25MMA_64x32x16_F32F16F16_SSILNSP_5MajorE0ELSR_0ELNSP_7ScaleInE1ELSS_1EEEEEENS4_6LayoutISD_NS5_IJSC_NSA_ILi0EEESW_EEEEENS5_IJNS4_10UnderscoreESZ_SZ_EEEEENS4_13SM90_TMA_LOADENS4_14ComposedLayoutINS4_7SwizzleILi3ELi4ELi3EEENS4_18smem_ptr_flag_bitsILi16EEENSV_INS5_IJNSA_ILi8EEESI_EEENS5_IJSI_SC_EEEEEEEvNS4_8identityENS4_23SM90_TMA_LOAD_MULTICASTES1C_vS1D_EENS_8epilogue10collective6detail29Sm90TmaWarpSpecializedAdapterINS1H_15DefaultEpilogueISK_SL_SL_NS1G_6thread17LinearCombinationISK_Li1EffLNS1L_9ScaleType4KindE0ELNS_15FloatRoundStyleE2ESK_EENS1_15EpilogueDefaultEEEEEvvEEEEvNT_6ParamsE --------------------------
	.section	.nv.shared._ZN7cutlass13device_kernelINS_4gemm6kernel13GemmUniversalIN4cute5tupleIJiiiiEEENS1_10collective13CollectiveMmaINS1_34MainloopSm90TmaGmmaWarpSpecializedILi6ENS5_IJNS4_1CILi2EEENSA_ILi1EEESC_EEENS1_35KernelTmaWarpSpecializedCooperativeEEENS5_IJNSA_ILi128EEENSA_ILi160EEENSA_ILi64EEEEEENS_6half_tENS5_IJlSC_lEEESK_SL_NS4_8TiledMMAINS4_8MMA_AtomIJNS4_4SM904GMMA25MMA_64x32x16_F32F16F16_SSILNSP_5MajorE0ELSR_0ELNSP_7ScaleInE1ELSS_1EEEEEENS4_6LayoutISD_NS5_IJSC_NSA_ILi0EEESW_EEEEENS5_IJNS4_10UnderscoreESZ_SZ_EEEEENS4_13SM90_TMA_LOADENS4_14ComposedLayoutINS4_7SwizzleILi3ELi4ELi3EEENS4_18smem_ptr_flag_bitsILi16EEENSV_INS5_IJNSA_ILi8EEESI_EEENS5_IJSI_SC_EEEEEEEvNS4_8identityENS4_23SM90_TMA_LOAD_MULTICASTES1C_vS1D_EENS_8epilogue10collective6detail29Sm90TmaWarpSpecializedAdapterINS1H_15DefaultEpilogueISK_SL_SL_NS1G_6thread17LinearCombinationISK_Li1EffLNS1L_9ScaleType4KindE0ELNS_15FloatRoundStyleE2ESK_EENS1_15EpilogueDefaultEEEEEvvEEEEvNT_6ParamsE,"aw",@nobits
	.sectionflags	@""
	.align	16
	.zero		1024


//--------------------- .nv.shared.reserved.0     --------------------------
	.section	.nv.shared.reserved.0,"aw",@nobits
	.weak		__nv_reservedSMEM_offset_0_alias
	.size		__nv_reservedSMEM_offset_0_alias, 0, 0
	.other		__nv_reservedSMEM_offset_0_alias,@"STO_CUDA_RESERVED_SHARED STV_DEFAULT"
__nv_reservedSMEM_offset_0_alias:
	.zero		0


//--------------------- .nv.global                --------------------------
	.section	.nv.global,"aw",@nobits
.nv.global:
	.type		_ZN40_INTERNAL_cfc5e982_4_k_cu_462f682c_192144cute1_E,@object
	.size		_ZN40_INTERNAL_cfc5e982_4_k_cu_462f682c_192144cute1_E,(_ZN40_INTERNAL_cfc5e982_4_k_cu_462f682c_192144cuda3std3__45__cpo6cbeginE - _ZN40_INTERNAL_cfc5e982_4_k_cu_462f682c_192144cute1_E)
_ZN40_INTERNAL_cfc5e982_4_k_cu_462f682c_192144cute1_E:
	.zero		1
	.type		_ZN40_INTERNAL_cfc5e982_4_k_cu_462f682c_192144cuda3std3__45__cpo6cbeginE,@object
	.size		_ZN40_INTERNAL_cfc5e982_4_k_cu_462f682c_192144cuda3std3__45__cpo6cbeginE,(_ZN40_INTERNAL_cfc5e982_4_k_cu_462f682c_192144cuda3std3__48in_placeE - _ZN40_INTERNAL_cfc5e982_4_k_cu_462f682c_192144cuda3std3__45__cpo6cbeginE)
_ZN40_INTERNAL_cfc5e982_4_k_cu_462f682c_192144cuda3std3__45__cpo6cbeginE:
	.zero		1
	.type		_ZN40_INTERNAL_cfc5e982_4_k_cu_462f682c_192144cuda3std3__48in_placeE,@object
	.size		_ZN40_INTERNAL_cfc5e982_4_k_cu_462f682c_192144cuda3std3__48in_placeE,(_ZN40_INTERNAL_cfc5e982_4_k_cu_462f682c_192144cuda3std6ranges3__45__cpo9iter_moveE - _ZN40_INTERNAL_cfc5e982_4_k_cu_462f682c_192144cuda3std3__48in_placeE)
_ZN40_INTERNAL_cfc5e982_4_k_cu_462f682c_192144cuda3std3__48in_placeE:
	.zero		1
	.type		_ZN40_INTERNAL_cfc5e982_4_k_cu_462f682c_192144cuda3std6ranges3__45__cpo9iter_moveE,@object
	.size		_ZN40_INTERNAL_cfc5e982_4_k_cu_462f682c_192144cuda3std6ranges3__45__cpo9iter_moveE,(_ZN40_INTERNAL_cfc5e982_4_k_cu_462f682c_192144cuda3std3__45__cpo5beginE - _ZN40_INTERNAL_cfc5e982_4_k_cu_462f682c_192144cuda3std6ranges3__45__cpo9iter_moveE)
_ZN40_INTERNAL_cfc5e982_4_k_cu_462f682c_192144cuda3std6ranges3__45__cpo9iter_moveE:
	.zero		1
	.type		_ZN40_INTERNAL_cfc5e982_4_k_cu_462f682c_192144cuda3std3__45__cpo5beginE,@object
	.size		_ZN40_INTERNAL_cfc5e982_4_k_cu_462f682c_192144cuda3std3__45__cpo5beginE,(_ZN40_INTERNAL_cfc5e982_4_k_cu_462f682c_192144cuda3std3__442_GLOBAL__N__cfc5e982_4_k_cu_462f682c_192146ignoreE - _ZN40_INTERNAL_cfc5e982_4_k_cu_462f682c_192144cuda3std3__45__cpo5beginE)
_ZN40_INTERNAL_cfc5e982_4_k_cu_462f682c_192144cuda3std3__45__cpo5beginE:
	.zero		1
	.type		_ZN40_INTERNAL_cfc5e982_4_k_cu_462f682c_192144cuda3std3__442_GLOBAL__N__cfc5e982_4_k_cu_462f682c_192146ignoreE,@object
	.size		_ZN40_INTERNAL_cfc5e982_4_k_cu_462f682c_192144cuda3std3__442_GLOBAL__N__cfc5e982_4_k_cu_462f682c_192146ignoreE,(_ZN40_INTERNAL_cfc5e982_4_k_cu_462f682c_192144cute7productE - _ZN40_INTERNAL_cfc5e982_4_k_cu_462f682c_192144cuda3std3__442_GLOBAL__N__cfc5e982_4_k_cu_462f682c_192146ignoreE)
_ZN40_INTERNAL_cfc5e982_4_k_cu_462f682c_192144cuda3std3__442_GLOBAL__N__cfc5e982_4_k_cu_462f682c_192146ignoreE:
	.zero		1
	.type		_ZN40_INTERNAL_cfc5e982_4_k_cu_462f682c_192144cute7productE,@object
	.size		_ZN40_INTERNAL_cfc5e982_4_k_cu_462f682c_192144cute7productE,(_ZN40_INTERNAL_cfc5e982_4_k_cu_462f682c_192144cuda3std3__45__cpo3endE - _ZN40_INTERNAL_cfc5e982_4_k_cu_462f682c_192144cute7productE)
_ZN40_INTERNAL_cfc5e982_4_k_cu_462f682c_192144cute7productE:
	.zero		1
	.type		_ZN40_INTERNAL_cfc5e982_4_k_cu_462f682c_192144cuda3std3__45__cpo3endE,@object
	.size		_ZN40_INTERNAL_cfc5e982_4_k_cu_462f682c_192144cuda3std3__45__cpo3endE,(_ZN40_INTERNAL_cfc5e982_4_k_cu_462f682c_192144cuda3std3__419piecewise_constructE - _ZN40_INTERNAL_cfc5e982_4_k_cu_462f682c_192144cuda3std3__45__cpo3endE)
_ZN40_INTERNAL_cfc5e982_4_k_cu_462f682c_192144cuda3std3__45__cpo3endE:
	.zero		1
	.type		_ZN40_INTERNAL_cfc5e982_4_k_cu_462f682c_192144cuda3std3__419piecewise_constructE,@object
	.size		_ZN40_INTERNAL_cfc5e982_4_k_cu_462f682c_192144cuda3std3__419piecewise_constructE,(_ZN40_INTERNAL_cfc5e982_4_k_cu_462f682c_192144cuda3std3__45__cpo4cendE - _ZN40_INTERNAL_cfc5e982_4_k_cu_462f682c_192144cuda3std3__419piecewise_constructE)
_ZN40_INTERNAL_cfc5e982_4_k_cu_462f682c_192144cuda3std3__419piecewise_constructE:
	.zero		1
	.type		_ZN40_INTERNAL_cfc5e982_4_k_cu_462f682c_192144cuda3std3__45__cpo4cendE,@object
	.size		_ZN40_INTERNAL_cfc5e982_4_k_cu_462f682c_192144cuda3std3__45__cpo4cendE,(_ZN40_INTERNAL_cfc5e982_4_k_cu_462f682c_192144cuda3std6ranges3__45__cpo4swapE - _ZN40_INTERNAL_cfc5e982_4_k_cu_462f682c_192144cuda3std3__45__cpo4cendE)
_ZN40_INTERNAL_cfc5e982_4_k_cu_462f682c_192144cuda3std3__45__cpo4cendE:
	.zero		1
	.type		_ZN40_INTERNAL_cfc5e982_4_k_cu_462f682c_192144cuda3std6ranges3__45__cpo4swapE,@object
	.size		_ZN40_INTERNAL_cfc5e982_4_k_cu_462f682c_192144cuda3std6ranges3__45__cpo4swapE,(.L_8 - _ZN40_INTERNAL_cfc5e982_4_k_cu_462f682c_192144cuda3std6ranges3__45__cpo4swapE)
_ZN40_INTERNAL_cfc5e982_4_k_cu_462f682c_192144cuda3std6ranges3__45__cpo4swapE:
	.zero		1
.L_8:


//--------------------- .nv.constant0._ZN7cutlass13device_kernelINS_4gemm6kernel13GemmUniversalIN4cute5tupleIJiiiiEEENS1_10collective13CollectiveMmaINS1_34MainloopSm90TmaGmmaWarpSpecializedILi6ENS5_IJNS4_1CILi2EEENSA_ILi1EEESC_EEENS1_35KernelTmaWarpSpecializedCooperativeEEENS5_IJNSA_ILi128EEENSA_ILi160EEENSA_ILi64EEEEEENS_6half_tENS5_IJlSC_lEEESK_SL_NS4_8TiledMMAINS4_8MMA_AtomIJNS4_4SM904GMMA25MMA_64x32x16_F32F16F16_SSILNSP_5MajorE0ELSR_0ELNSP_7ScaleInE1ELSS_1EEEEEENS4_6LayoutISD_NS5_IJSC_NSA_ILi0EEESW_EEEEENS5_IJNS4_10UnderscoreESZ_SZ_EEEEENS4_13SM90_TMA_LOADENS4_14ComposedLayoutINS4_7SwizzleILi3ELi4ELi3EEENS4_18smem_ptr_flag_bitsILi16EEENSV_INS5_IJNSA_ILi8EEESI_EEENS5_IJSI_SC_EEEEEEEvNS4_8identityENS4_23SM90_TMA_LOAD_MULTICASTES1C_vS1D_EENS_8epilogue10collective6detail29Sm90TmaWarpSpecializedAdapterINS1H_15DefaultEpilogueISK_SL_SL_NS1G_6thread17LinearCombinationISK_Li1EffLNS1L_9ScaleType4KindE0ELNS_15FloatRoundStyleE2ESK_EENS1_15EpilogueDefaultEEEEEvvEEEEvNT_6ParamsE --------------------------
	.section	.nv.constant0._ZN7cutlass13device_kernelINS_4gemm6kernel13GemmUniversalIN4cute5tupleIJiiiiEEENS1_10collective13CollectiveMmaINS1_34MainloopSm90TmaGmmaWarpSpecializedILi6ENS5_IJNS4_1CILi2EEENSA_ILi1EEESC_EEENS1_35KernelTmaWarpSpecializedCooperativeEEENS5_IJNSA_ILi128EEENSA_ILi160EEENSA_ILi64EEEEEENS_6half_tENS5_IJlSC_lEEESK_SL_NS4_8TiledMMAINS4_8MMA_AtomIJNS4_4SM904GMMA25MMA_64x32x16_F32F16F16_SSILNSP_5MajorE0ELSR_0ELNSP_7ScaleInE1ELSS_1EEEEEENS4_6LayoutISD_NS5_IJSC_NSA_ILi0EEESW_EEEEENS5_IJNS4_10UnderscoreESZ_SZ_EEEEENS4_13SM90_TMA_LOADENS4_14ComposedLayoutINS4_7SwizzleILi3ELi4ELi3EEENS4_18smem_ptr_flag_bitsILi16EEENSV_INS5_IJNSA_ILi8EEESI_EEENS5_IJSI_SC_EEEEEEEvNS4_8identityENS4_23SM90_TMA_LOAD_MULTICASTES1C_vS1D_EENS_8epilogue10collective6detail29Sm90TmaWarpSpecializedAdapterINS1H_15DefaultEpilogueISK_SL_SL_NS1G_6thread17LinearCombinationISK_Li1EffLNS1L_9ScaleType4KindE0ELNS_15FloatRoundStyleE2ESK_EENS1_15EpilogueDefaultEEEEEvvEEEEvNT_6ParamsE,"a",@progbits
	.sectionflags	@""
	.align	4
.nv.constant0._ZN7cutlass13device_kernelINS_4gemm6kernel13GemmUniversalIN4cute5tupleIJiiiiEEENS1_10collective13CollectiveMmaINS1_34MainloopSm90TmaGmmaWarpSpecializedILi6ENS5_IJNS4_1CILi2EEENSA_ILi1EEESC_EEENS1_35KernelTmaWarpSpecializedCooperativeEEENS5_IJNSA_ILi128EEENSA_ILi160EEENSA_ILi64EEEEEENS_6half_tENS5_IJlSC_lEEESK_SL_NS4_8TiledMMAINS4_8MMA_AtomIJNS4_4SM904GMMA25MMA_64x32x16_F32F16F16_SSILNSP_5MajorE0ELSR_0ELNSP_7ScaleInE1ELSS_1EEEEEENS4_6LayoutISD_NS5_IJSC_NSA_ILi0EEESW_EEEEENS5_IJNS4_10UnderscoreESZ_SZ_EEEEENS4_13SM90_TMA_LOADENS4_14ComposedLayoutINS4_7SwizzleILi3ELi4ELi3EEENS4_18smem_ptr_flag_bitsILi16EEENSV_INS5_IJNSA_ILi8EEESI_EEENS5_IJSI_SC_EEEEEEEvNS4_8identityENS4_23SM90_TMA_LOAD_MULTICASTES1C_vS1D_EENS_8epilogue10collective6detail29Sm90TmaWarpSpecializedAdapterINS1H_15DefaultEpilogueISK_SL_SL_NS1G_6thread17LinearCombinationISK_Li1EffLNS1L_9ScaleType4KindE0ELNS_15FloatRoundStyleE2ESK_EENS1_15EpilogueDefaultEEEEEvvEEEEvNT_6ParamsE:
	.zero		1664


//--------------------- SYMBOLS --------------------------

	.type		.nv.reservedSmem.offset0,@object
	.size		.nv.reservedSmem.offset0,0x4
	.type		__assertfail,@function
